//
// Generated by NVIDIA NVVM Compiler
//
// Compiler Build ID: CL-36424714
// Cuda compilation tools, release 13.0, V13.0.88
// Based on NVVM 20.0.0
//

.version 9.0
.target sm_100
.address_size 64

	// .globl	_Z15spmm_merge_pathPfS_PiS0_S0_S0_S0_S0_S0_S0_S0_iiiiii

.visible .entry _Z15spmm_merge_pathPfS_PiS0_S0_S0_S0_S0_S0_S0_S0_iiiiii(
	.param .u64 .ptr .align 1 _Z15spmm_merge_pathPfS_PiS0_S0_S0_S0_S0_S0_S0_S0_iiiiii_param_0,
	.param .u64 .ptr .align 1 _Z15spmm_merge_pathPfS_PiS0_S0_S0_S0_S0_S0_S0_S0_iiiiii_param_1,
	.param .u64 .ptr .align 1 _Z15spmm_merge_pathPfS_PiS0_S0_S0_S0_S0_S0_S0_S0_iiiiii_param_2,
	.param .u64 .ptr .align 1 _Z15spmm_merge_pathPfS_PiS0_S0_S0_S0_S0_S0_S0_S0_iiiiii_param_3,
	.param .u64 .ptr .align 1 _Z15spmm_merge_pathPfS_PiS0_S0_S0_S0_S0_S0_S0_S0_iiiiii_param_4,
	.param .u64 .ptr .align 1 _Z15spmm_merge_pathPfS_PiS0_S0_S0_S0_S0_S0_S0_S0_iiiiii_param_5,
	.param .u64 .ptr .align 1 _Z15spmm_merge_pathPfS_PiS0_S0_S0_S0_S0_S0_S0_S0_iiiiii_param_6,
	.param .u64 .ptr .align 1 _Z15spmm_merge_pathPfS_PiS0_S0_S0_S0_S0_S0_S0_S0_iiiiii_param_7,
	.param .u64 .ptr .align 1 _Z15spmm_merge_pathPfS_PiS0_S0_S0_S0_S0_S0_S0_S0_iiiiii_param_8,
	.param .u64 .ptr .align 1 _Z15spmm_merge_pathPfS_PiS0_S0_S0_S0_S0_S0_S0_S0_iiiiii_param_9,
	.param .u64 .ptr .align 1 _Z15spmm_merge_pathPfS_PiS0_S0_S0_S0_S0_S0_S0_S0_iiiiii_param_10,
	.param .u32 _Z15spmm_merge_pathPfS_PiS0_S0_S0_S0_S0_S0_S0_S0_iiiiii_param_11,
	.param .u32 _Z15spmm_merge_pathPfS_PiS0_S0_S0_S0_S0_S0_S0_S0_iiiiii_param_12,
	.param .u32 _Z15spmm_merge_pathPfS_PiS0_S0_S0_S0_S0_S0_S0_S0_iiiiii_param_13,
	.param .u32 _Z15spmm_merge_pathPfS_PiS0_S0_S0_S0_S0_S0_S0_S0_iiiiii_param_14,
	.param .u32 _Z15spmm_merge_pathPfS_PiS0_S0_S0_S0_S0_S0_S0_S0_iiiiii_param_15,
	.param .u32 _Z15spmm_merge_pathPfS_PiS0_S0_S0_S0_S0_S0_S0_S0_iiiiii_param_16
)
{
	.reg .pred 	%p<23>;
	.reg .b32 	%r<146>;
	.reg .b32 	%f<102>;
	.reg .b64 	%rd<104>;

	ld.param.u64 	%rd16, [_Z15spmm_merge_pathPfS_PiS0_S0_S0_S0_S0_S0_S0_S0_iiiiii_param_0];
	ld.param.u64 	%rd17, [_Z15spmm_merge_pathPfS_PiS0_S0_S0_S0_S0_S0_S0_S0_iiiiii_param_1];
	ld.param.u64 	%rd18, [_Z15spmm_merge_pathPfS_PiS0_S0_S0_S0_S0_S0_S0_S0_iiiiii_param_3];
	ld.param.u64 	%rd19, [_Z15spmm_merge_pathPfS_PiS0_S0_S0_S0_S0_S0_S0_S0_iiiiii_param_4];
	ld.param.u64 	%rd10, [_Z15spmm_merge_pathPfS_PiS0_S0_S0_S0_S0_S0_S0_S0_iiiiii_param_5];
	ld.param.u64 	%rd11, [_Z15spmm_merge_pathPfS_PiS0_S0_S0_S0_S0_S0_S0_S0_iiiiii_param_6];
	ld.param.u64 	%rd12, [_Z15spmm_merge_pathPfS_PiS0_S0_S0_S0_S0_S0_S0_S0_iiiiii_param_7];
	ld.param.u64 	%rd13, [_Z15spmm_merge_pathPfS_PiS0_S0_S0_S0_S0_S0_S0_S0_iiiiii_param_8];
	ld.param.u64 	%rd14, [_Z15spmm_merge_pathPfS_PiS0_S0_S0_S0_S0_S0_S0_S0_iiiiii_param_9];
	ld.param.u64 	%rd15, [_Z15spmm_merge_pathPfS_PiS0_S0_S0_S0_S0_S0_S0_S0_iiiiii_param_10];
	ld.param.u32 	%r52, [_Z15spmm_merge_pathPfS_PiS0_S0_S0_S0_S0_S0_S0_S0_iiiiii_param_12];
	ld.param.u32 	%r54, [_Z15spmm_merge_pathPfS_PiS0_S0_S0_S0_S0_S0_S0_S0_iiiiii_param_15];
	ld.param.u32 	%r53, [_Z15spmm_merge_pathPfS_PiS0_S0_S0_S0_S0_S0_S0_S0_iiiiii_param_16];
	cvta.to.global.u64 	%rd1, %rd17;
	cvta.to.global.u64 	%rd2, %rd18;
	cvta.to.global.u64 	%rd3, %rd16;
	cvta.to.global.u64 	%rd4, %rd19;
	mov.u32 	%r55, %ctaid.x;
	mov.u32 	%r56, %ntid.x;
	mov.u32 	%r1, %tid.x;
	mad.lo.s32 	%r57, %r55, %r56, %r1;
	shr.s32 	%r58, %r57, 31;
	shr.u32 	%r59, %r58, 27;
	add.s32 	%r60, %r57, %r59;
	shr.s32 	%r2, %r60, 5;
	setp.ge.s32 	%p1, %r2, %r54;
	@%p1 bra 	$L__BB0_30;
	cvta.to.global.u64 	%rd20, %rd14;
	cvta.to.global.u64 	%rd21, %rd15;
	cvta.to.global.u64 	%rd22, %rd10;
	cvta.to.global.u64 	%rd23, %rd12;
	cvta.to.global.u64 	%rd24, %rd11;
	cvta.to.global.u64 	%rd25, %rd13;
	and.b32  	%r61, %r1, 31;
	div.s32 	%r142, %r61, %r52;
	mul.lo.s32 	%r62, %r142, %r52;
	sub.s32 	%r4, %r61, %r62;
	mul.wide.s32 	%rd26, %r2, 4;
	add.s64 	%rd27, %rd20, %rd26;
	ld.global.u32 	%r136, [%rd27];
	add.s64 	%rd28, %rd21, %rd26;
	ld.global.u32 	%r6, [%rd28];
	add.s64 	%rd29, %rd22, %rd26;
	ld.global.u32 	%r132, [%rd29];
	add.s64 	%rd30, %rd23, %rd26;
	ld.global.u32 	%r8, [%rd30];
	add.s64 	%rd31, %rd24, %rd26;
	ld.global.u32 	%r143, [%rd31];
	add.s64 	%rd32, %rd25, %rd26;
	ld.global.u32 	%r10, [%rd32];
	setp.eq.s32 	%p2, %r132, 0;
	@%p2 bra 	$L__BB0_12;
	mul.wide.s32 	%rd33, %r136, 4;
	add.s64 	%rd34, %rd4, %rd33;
	ld.global.u32 	%r63, [%rd34];
	cvt.rn.f32.s32 	%f1, %r63;
	setp.ge.s32 	%p3, %r142, %r8;
	mov.f32 	%f91, 0f00000000;
	@%p3 bra 	$L__BB0_9;
	add.s32 	%r64, %r142, %r53;
	max.s32 	%r65, %r8, %r64;
	setp.lt.s32 	%p4, %r64, %r8;
	selp.u32 	%r66, 1, 0, %p4;
	add.s32 	%r67, %r64, %r66;
	sub.s32 	%r68, %r65, %r67;
	div.u32 	%r69, %r68, %r53;
	add.s32 	%r11, %r69, %r66;
	and.b32  	%r70, %r11, 3;
	setp.eq.s32 	%p5, %r70, 3;
	mov.f32 	%f91, 0f00000000;
	mov.u32 	%r131, %r142;
	@%p5 bra 	$L__BB0_6;
	add.s32 	%r72, %r11, 1;
	and.b32  	%r12, %r72, 3;
	mov.b32 	%r130, 0;
	mov.f32 	%f91, 0f00000000;
	mov.u32 	%r131, %r142;
$L__BB0_5:
	.pragma "nounroll";
	mul.wide.s32 	%rd35, %r132, 4;
	add.s64 	%rd36, %rd2, %rd35;
	ld.global.u32 	%r73, [%rd36];
	add.s32 	%r132, %r132, %r53;
	mul.wide.s32 	%rd37, %r73, 4;
	add.s64 	%rd38, %rd4, %rd37;
	ld.global.u32 	%r74, [%rd38];
	cvt.rn.f32.s32 	%f30, %r74;
	fma.rn.f32 	%f31, %f1, %f30, 0f00000000;
	mad.lo.s32 	%r75, %r73, %r52, %r4;
	mul.wide.s32 	%rd39, %r75, 4;
	add.s64 	%rd40, %rd1, %rd39;
	ld.global.f32 	%f32, [%rd40];
	fma.rn.f32 	%f33, %f31, %f32, 0f00000000;
	add.f32 	%f91, %f91, %f33;
	add.s32 	%r131, %r131, %r53;
	add.s32 	%r130, %r130, 1;
	setp.ne.s32 	%p6, %r130, %r12;
	@%p6 bra 	$L__BB0_5;
$L__BB0_6:
	setp.lt.u32 	%p7, %r11, 3;
	@%p7 bra 	$L__BB0_9;
	shl.b32 	%r21, %r53, 2;
	mul.wide.s32 	%rd47, %r53, 4;
$L__BB0_8:
	mul.wide.s32 	%rd41, %r132, 4;
	add.s64 	%rd42, %rd2, %rd41;
	ld.global.u32 	%r76, [%rd42];
	mul.wide.s32 	%rd43, %r76, 4;
	add.s64 	%rd44, %rd4, %rd43;
	ld.global.u32 	%r77, [%rd44];
	cvt.rn.f32.s32 	%f34, %r77;
	fma.rn.f32 	%f35, %f1, %f34, 0f00000000;
	mad.lo.s32 	%r78, %r76, %r52, %r4;
	mul.wide.s32 	%rd45, %r78, 4;
	add.s64 	%rd46, %rd1, %rd45;
	ld.global.f32 	%f36, [%rd46];
	fma.rn.f32 	%f37, %f35, %f36, 0f00000000;
	add.f32 	%f38, %f91, %f37;
	add.s64 	%rd48, %rd42, %rd47;
	ld.global.u32 	%r79, [%rd48];
	mul.wide.s32 	%rd49, %r79, 4;
	add.s64 	%rd50, %rd4, %rd49;
	ld.global.u32 	%r80, [%rd50];
	cvt.rn.f32.s32 	%f39, %r80;
	fma.rn.f32 	%f40, %f1, %f39, 0f00000000;
	mad.lo.s32 	%r81, %r79, %r52, %r4;
	mul.wide.s32 	%rd51, %r81, 4;
	add.s64 	%rd52, %rd1, %rd51;
	ld.global.f32 	%f41, [%rd52];
	fma.rn.f32 	%f42, %f40, %f41, 0f00000000;
	add.f32 	%f43, %f38, %f42;
	add.s64 	%rd53, %rd48, %rd47;
	ld.global.u32 	%r82, [%rd53];
	mul.wide.s32 	%rd54, %r82, 4;
	add.s64 	%rd55, %rd4, %rd54;
	ld.global.u32 	%r83, [%rd55];
	cvt.rn.f32.s32 	%f44, %r83;
	fma.rn.f32 	%f45, %f1, %f44, 0f00000000;
	mad.lo.s32 	%r84, %r82, %r52, %r4;
	mul.wide.s32 	%rd56, %r84, 4;
	add.s64 	%rd57, %rd1, %rd56;
	ld.global.f32 	%f46, [%rd57];
	fma.rn.f32 	%f47, %f45, %f46, 0f00000000;
	add.f32 	%f48, %f43, %f47;
	add.s64 	%rd58, %rd53, %rd47;
	ld.global.u32 	%r85, [%rd58];
	add.s32 	%r132, %r21, %r132;
	mul.wide.s32 	%rd59, %r85, 4;
	add.s64 	%rd60, %rd4, %rd59;
	ld.global.u32 	%r86, [%rd60];
	cvt.rn.f32.s32 	%f49, %r86;
	fma.rn.f32 	%f50, %f1, %f49, 0f00000000;
	mad.lo.s32 	%r87, %r85, %r52, %r4;
	mul.wide.s32 	%rd61, %r87, 4;
	add.s64 	%rd62, %rd1, %rd61;
	ld.global.f32 	%f51, [%rd62];
	fma.rn.f32 	%f52, %f50, %f51, 0f00000000;
	add.f32 	%f91, %f48, %f52;
	add.s32 	%r131, %r21, %r131;
	setp.lt.s32 	%p8, %r131, %r8;
	@%p8 bra 	$L__BB0_8;
$L__BB0_9:
	mad.lo.s32 	%r88, %r136, %r52, %r4;
	mul.wide.s32 	%rd63, %r88, 4;
	add.s64 	%rd5, %rd3, %rd63;
$L__BB0_10:
	atom.global.exch.b32 	%r89, [%rd5], 0;
	mov.b32 	%f53, %r89;
	add.f32 	%f54, %f91, %f53;
	mov.b32 	%r90, %f54;
	atom.global.exch.b32 	%r91, [%rd5], %r90;
	mov.b32 	%f91, %r91;
	setp.neu.f32 	%p9, %f91, 0f00000000;
	@%p9 bra 	$L__BB0_10;
	add.s32 	%r136, %r136, 1;
$L__BB0_12:
	setp.ge.s32 	%p10, %r136, %r6;
	@%p10 bra 	$L__BB0_20;
	ld.param.u64 	%rd103, [_Z15spmm_merge_pathPfS_PiS0_S0_S0_S0_S0_S0_S0_S0_iiiiii_param_2];
	cvta.to.global.u64 	%rd6, %rd103;
$L__BB0_14:
	mul.wide.s32 	%rd64, %r136, 4;
	add.s64 	%rd65, %rd4, %rd64;
	ld.global.u32 	%r29, [%rd65];
	add.s32 	%r30, %r136, 1;
	add.s64 	%rd66, %rd6, %rd64;
	ld.global.u32 	%r92, [%rd66+4];
	ld.global.u32 	%r138, [%rd66];
	sub.s32 	%r32, %r92, %r138;
	setp.ge.s32 	%p11, %r142, %r32;
	mov.f32 	%f94, 0f00000000;
	@%p11 bra 	$L__BB0_17;
	cvt.rn.f32.s32 	%f11, %r29;
	mov.f32 	%f94, 0f00000000;
	mov.u32 	%r137, %r142;
$L__BB0_16:
	mul.wide.s32 	%rd67, %r138, 4;
	add.s64 	%rd68, %rd2, %rd67;
	ld.global.u32 	%r93, [%rd68];
	mul.wide.s32 	%rd69, %r93, 4;
	add.s64 	%rd70, %rd4, %rd69;
	ld.global.u32 	%r94, [%rd70];
	cvt.rn.f32.s32 	%f57, %r94;
	fma.rn.f32 	%f58, %f11, %f57, 0f00000000;
	mad.lo.s32 	%r95, %r93, %r52, %r4;
	mul.wide.s32 	%rd71, %r95, 4;
	add.s64 	%rd72, %rd1, %rd71;
	ld.global.f32 	%f59, [%rd72];
	fma.rn.f32 	%f60, %f58, %f59, 0f00000000;
	add.f32 	%f94, %f94, %f60;
	add.s32 	%r138, %r138, %r53;
	add.s32 	%r137, %r137, %r53;
	setp.lt.s32 	%p12, %r137, %r32;
	@%p12 bra 	$L__BB0_16;
$L__BB0_17:
	mad.lo.s32 	%r96, %r136, %r52, %r4;
	mul.wide.s32 	%rd73, %r96, 4;
	add.s64 	%rd7, %rd3, %rd73;
$L__BB0_18:
	atom.global.exch.b32 	%r97, [%rd7], 0;
	mov.b32 	%f61, %r97;
	add.f32 	%f62, %f94, %f61;
	mov.b32 	%r98, %f62;
	atom.global.exch.b32 	%r99, [%rd7], %r98;
	mov.b32 	%f94, %r99;
	setp.neu.f32 	%p13, %f94, 0f00000000;
	@%p13 bra 	$L__BB0_18;
	setp.ne.s32 	%p14, %r30, %r6;
	mov.u32 	%r136, %r30;
	@%p14 bra 	$L__BB0_14;
$L__BB0_20:
	setp.eq.s32 	%p15, %r143, 0;
	@%p15 bra 	$L__BB0_30;
	setp.ge.s32 	%p16, %r142, %r10;
	mov.f32 	%f100, 0f00000000;
	@%p16 bra 	$L__BB0_28;
	add.s32 	%r100, %r142, %r53;
	max.s32 	%r101, %r10, %r100;
	setp.lt.s32 	%p17, %r100, %r10;
	selp.u32 	%r102, 1, 0, %p17;
	add.s32 	%r103, %r100, %r102;
	sub.s32 	%r104, %r101, %r103;
	div.u32 	%r105, %r104, %r53;
	add.s32 	%r37, %r105, %r102;
	and.b32  	%r106, %r37, 3;
	setp.eq.s32 	%p18, %r106, 3;
	mov.f32 	%f100, 0f00000000;
	@%p18 bra 	$L__BB0_25;
	add.s32 	%r107, %r37, 1;
	and.b32  	%r108, %r107, 3;
	neg.s32 	%r139, %r108;
	mov.f32 	%f100, 0f00000000;
$L__BB0_24:
	.pragma "nounroll";
	mul.wide.s32 	%rd74, %r143, 4;
	add.s64 	%rd75, %rd2, %rd74;
	ld.global.u32 	%r109, [%rd75];
	add.s32 	%r143, %r143, %r53;
	mul.wide.s32 	%rd76, %r109, 4;
	add.s64 	%rd77, %rd4, %rd76;
	ld.global.u32 	%r110, [%rd77];
	cvt.rn.f32.s32 	%f67, %r110;
	mad.lo.s32 	%r111, %r109, %r52, %r4;
	mul.wide.s32 	%rd78, %r111, 4;
	add.s64 	%rd79, %rd1, %rd78;
	ld.global.f32 	%f68, [%rd79];
	fma.rn.f32 	%f69, %f67, %f68, 0f00000000;
	add.f32 	%f100, %f100, %f69;
	add.s32 	%r142, %r142, %r53;
	add.s32 	%r139, %r139, 1;
	setp.ne.s32 	%p19, %r139, 0;
	@%p19 bra 	$L__BB0_24;
$L__BB0_25:
	setp.lt.u32 	%p20, %r37, 3;
	@%p20 bra 	$L__BB0_28;
	shl.b32 	%r47, %r53, 2;
	mul.wide.s32 	%rd86, %r53, 4;
$L__BB0_27:
	.pragma "nounroll";
	mul.wide.s32 	%rd80, %r143, 4;
	add.s64 	%rd81, %rd2, %rd80;
	ld.global.u32 	%r112, [%rd81];
	mul.wide.s32 	%rd82, %r112, 4;
	add.s64 	%rd83, %rd4, %rd82;
	ld.global.u32 	%r113, [%rd83];
	cvt.rn.f32.s32 	%f70, %r113;
	mad.lo.s32 	%r114, %r112, %r52, %r4;
	mul.wide.s32 	%rd84, %r114, 4;
	add.s64 	%rd85, %rd1, %rd84;
	ld.global.f32 	%f71, [%rd85];
	fma.rn.f32 	%f72, %f70, %f71, 0f00000000;
	add.f32 	%f73, %f100, %f72;
	add.s64 	%rd87, %rd81, %rd86;
	ld.global.u32 	%r115, [%rd87];
	mul.wide.s32 	%rd88, %r115, 4;
	add.s64 	%rd89, %rd4, %rd88;
	ld.global.u32 	%r116, [%rd89];
	cvt.rn.f32.s32 	%f74, %r116;
	mad.lo.s32 	%r117, %r115, %r52, %r4;
	mul.wide.s32 	%rd90, %r117, 4;
	add.s64 	%rd91, %rd1, %rd90;
	ld.global.f32 	%f75, [%rd91];
	fma.rn.f32 	%f76, %f74, %f75, 0f00000000;
	add.f32 	%f77, %f73, %f76;
	add.s64 	%rd92, %rd87, %rd86;
	ld.global.u32 	%r118, [%rd92];
	mul.wide.s32 	%rd93, %r118, 4;
	add.s64 	%rd94, %rd4, %rd93;
	ld.global.u32 	%r119, [%rd94];
	cvt.rn.f32.s32 	%f78, %r119;
	mad.lo.s32 	%r120, %r118, %r52, %r4;
	mul.wide.s32 	%rd95, %r120, 4;
	add.s64 	%rd96, %rd1, %rd95;
	ld.global.f32 	%f79, [%rd96];
	fma.rn.f32 	%f80, %f78, %f79, 0f00000000;
	add.f32 	%f81, %f77, %f80;
	add.s64 	%rd97, %rd92, %rd86;
	ld.global.u32 	%r121, [%rd97];
	add.s32 	%r143, %r47, %r143;
	mul.wide.s32 	%rd98, %r121, 4;
	add.s64 	%rd99, %rd4, %rd98;
	ld.global.u32 	%r122, [%rd99];
	cvt.rn.f32.s32 	%f82, %r122;
	mad.lo.s32 	%r123, %r121, %r52, %r4;
	mul.wide.s32 	%rd100, %r123, 4;
	add.s64 	%rd101, %rd1, %rd100;
	ld.global.f32 	%f83, [%rd101];
	fma.rn.f32 	%f84, %f82, %f83, 0f00000000;
	add.f32 	%f100, %f81, %f84;
	add.s32 	%r142, %r47, %r142;
	setp.lt.s32 	%p21, %r142, %r10;
	@%p21 bra 	$L__BB0_27;
$L__BB0_28:
	mad.lo.s32 	%r124, %r6, %r52, %r4;
	mul.wide.s32 	%rd102, %r124, 4;
	add.s64 	%rd8, %rd3, %rd102;
$L__BB0_29:
	atom.global.exch.b32 	%r125, [%rd8], 0;
	mov.b32 	%f85, %r125;
	add.f32 	%f86, %f100, %f85;
	mov.b32 	%r126, %f86;
	atom.global.exch.b32 	%r127, [%rd8], %r126;
	mov.b32 	%f100, %r127;
	setp.neu.f32 	%p22, %f100, 0f00000000;
	@%p22 bra 	$L__BB0_29;
$L__BB0_30:
	ret;

}
	// .globl	_Z18spmm_merge_path_64PfS_PiS0_S0_S0_S0_S0_S0_S0_S0_iiiiii
.visible .entry _Z18spmm_merge_path_64PfS_PiS0_S0_S0_S0_S0_S0_S0_S0_iiiiii(
	.param .u64 .ptr .align 1 _Z18spmm_merge_path_64PfS_PiS0_S0_S0_S0_S0_S0_S0_S0_iiiiii_param_0,
	.param .u64 .ptr .align 1 _Z18spmm_merge_path_64PfS_PiS0_S0_S0_S0_S0_S0_S0_S0_iiiiii_param_1,
	.param .u64 .ptr .align 1 _Z18spmm_merge_path_64PfS_PiS0_S0_S0_S0_S0_S0_S0_S0_iiiiii_param_2,
	.param .u64 .ptr .align 1 _Z18spmm_merge_path_64PfS_PiS0_S0_S0_S0_S0_S0_S0_S0_iiiiii_param_3,
	.param .u64 .ptr .align 1 _Z18spmm_merge_path_64PfS_PiS0_S0_S0_S0_S0_S0_S0_S0_iiiiii_param_4,
	.param .u64 .ptr .align 1 _Z18spmm_merge_path_64PfS_PiS0_S0_S0_S0_S0_S0_S0_S0_iiiiii_param_5,
	.param .u64 .ptr .align 1 _Z18spmm_merge_path_64PfS_PiS0_S0_S0_S0_S0_S0_S0_S0_iiiiii_param_6,
	.param .u64 .ptr .align 1 _Z18spmm_merge_path_64PfS_PiS0_S0_S0_S0_S0_S0_S0_S0_iiiiii_param_7,
	.param .u64 .ptr .align 1 _Z18spmm_merge_path_64PfS_PiS0_S0_S0_S0_S0_S0_S0_S0_iiiiii_param_8,
	.param .u64 .ptr .align 1 _Z18spmm_merge_path_64PfS_PiS0_S0_S0_S0_S0_S0_S0_S0_iiiiii_param_9,
	.param .u64 .ptr .align 1 _Z18spmm_merge_path_64PfS_PiS0_S0_S0_S0_S0_S0_S0_S0_iiiiii_param_10,
	.param .u32 _Z18spmm_merge_path_64PfS_PiS0_S0_S0_S0_S0_S0_S0_S0_iiiiii_param_11,
	.param .u32 _Z18spmm_merge_path_64PfS_PiS0_S0_S0_S0_S0_S0_S0_S0_iiiiii_param_12,
	.param .u32 _Z18spmm_merge_path_64PfS_PiS0_S0_S0_S0_S0_S0_S0_S0_iiiiii_param_13,
	.param .u32 _Z18spmm_merge_path_64PfS_PiS0_S0_S0_S0_S0_S0_S0_S0_iiiiii_param_14,
	.param .u32 _Z18spmm_merge_path_64PfS_PiS0_S0_S0_S0_S0_S0_S0_S0_iiiiii_param_15,
	.param .u32 _Z18spmm_merge_path_64PfS_PiS0_S0_S0_S0_S0_S0_S0_S0_iiiiii_param_16
)
{
	.reg .pred 	%p<34>;
	.reg .b32 	%r<230>;
	.reg .b32 	%f<281>;
	.reg .b64 	%rd<249>;

	ld.param.u64 	%rd15, [_Z18spmm_merge_path_64PfS_PiS0_S0_S0_S0_S0_S0_S0_S0_iiiiii_param_0];
	ld.param.u64 	%rd16, [_Z18spmm_merge_path_64PfS_PiS0_S0_S0_S0_S0_S0_S0_S0_iiiiii_param_1];
	ld.param.u64 	%rd17, [_Z18spmm_merge_path_64PfS_PiS0_S0_S0_S0_S0_S0_S0_S0_iiiiii_param_3];
	ld.param.u64 	%rd18, [_Z18spmm_merge_path_64PfS_PiS0_S0_S0_S0_S0_S0_S0_S0_iiiiii_param_4];
	ld.param.u64 	%rd10, [_Z18spmm_merge_path_64PfS_PiS0_S0_S0_S0_S0_S0_S0_S0_iiiiii_param_6];
	ld.param.u64 	%rd11, [_Z18spmm_merge_path_64PfS_PiS0_S0_S0_S0_S0_S0_S0_S0_iiiiii_param_7];
	ld.param.u64 	%rd12, [_Z18spmm_merge_path_64PfS_PiS0_S0_S0_S0_S0_S0_S0_S0_iiiiii_param_8];
	ld.param.u64 	%rd13, [_Z18spmm_merge_path_64PfS_PiS0_S0_S0_S0_S0_S0_S0_S0_iiiiii_param_9];
	ld.param.u64 	%rd14, [_Z18spmm_merge_path_64PfS_PiS0_S0_S0_S0_S0_S0_S0_S0_iiiiii_param_10];
	ld.param.u32 	%r53, [_Z18spmm_merge_path_64PfS_PiS0_S0_S0_S0_S0_S0_S0_S0_iiiiii_param_12];
	ld.param.u32 	%r55, [_Z18spmm_merge_path_64PfS_PiS0_S0_S0_S0_S0_S0_S0_S0_iiiiii_param_15];
	ld.param.u32 	%r54, [_Z18spmm_merge_path_64PfS_PiS0_S0_S0_S0_S0_S0_S0_S0_iiiiii_param_16];
	cvta.to.global.u64 	%rd1, %rd16;
	cvta.to.global.u64 	%rd2, %rd17;
	cvta.to.global.u64 	%rd3, %rd15;
	cvta.to.global.u64 	%rd4, %rd18;
	mov.u32 	%r56, %ctaid.x;
	mov.u32 	%r57, %ntid.x;
	mov.u32 	%r1, %tid.x;
	mad.lo.s32 	%r58, %r56, %r57, %r1;
	shr.s32 	%r59, %r58, 31;
	shr.u32 	%r60, %r59, 27;
	add.s32 	%r61, %r58, %r60;
	shr.s32 	%r2, %r61, 5;
	setp.ge.s32 	%p1, %r2, %r55;
	@%p1 bra 	$L__BB1_45;
	and.b32  	%r62, %r1, 31;
	rem.s32 	%r63, %r2, %r54;
	shl.b32 	%r64, %r63, 5;
	or.b32  	%r3, %r64, %r62;
	setp.gt.s32 	%p2, %r3, %r53;
	@%p2 bra 	$L__BB1_45;
	ld.param.u64 	%rd248, [_Z18spmm_merge_path_64PfS_PiS0_S0_S0_S0_S0_S0_S0_S0_iiiiii_param_5];
	div.s32 	%r65, %r2, %r54;
	cvta.to.global.u64 	%rd19, %rd13;
	mul.wide.s32 	%rd20, %r65, 4;
	add.s64 	%rd21, %rd19, %rd20;
	ld.global.u32 	%r219, [%rd21];
	cvta.to.global.u64 	%rd22, %rd14;
	add.s64 	%rd23, %rd22, %rd20;
	ld.global.u32 	%r5, [%rd23];
	cvta.to.global.u64 	%rd24, %rd248;
	add.s64 	%rd25, %rd24, %rd20;
	ld.global.u32 	%r215, [%rd25];
	cvta.to.global.u64 	%rd26, %rd11;
	add.s64 	%rd27, %rd26, %rd20;
	ld.global.u32 	%r7, [%rd27];
	cvta.to.global.u64 	%rd28, %rd10;
	add.s64 	%rd29, %rd28, %rd20;
	ld.global.u32 	%r227, [%rd29];
	cvta.to.global.u64 	%rd30, %rd12;
	add.s64 	%rd31, %rd30, %rd20;
	ld.global.u32 	%r9, [%rd31];
	setp.eq.s32 	%p3, %r215, 0;
	@%p3 bra 	$L__BB1_16;
	mul.wide.s32 	%rd32, %r219, 4;
	add.s64 	%rd33, %rd4, %rd32;
	ld.global.u32 	%r66, [%rd33];
	cvt.rn.f32.s32 	%f1, %r66;
	setp.lt.s32 	%p4, %r7, 1;
	mov.f32 	%f264, 0f00000000;
	@%p4 bra 	$L__BB1_15;
	and.b32  	%r10, %r7, 7;
	setp.lt.u32 	%p5, %r7, 8;
	mov.f32 	%f264, 0f00000000;
	@%p5 bra 	$L__BB1_7;
	and.b32  	%r11, %r7, 2147483640;
	mov.b32 	%r214, 0;
	mov.f32 	%f264, 0f00000000;
$L__BB1_6:
	.pragma "nounroll";
	mul.wide.s32 	%rd34, %r215, 4;
	add.s64 	%rd35, %rd2, %rd34;
	ld.global.u32 	%r68, [%rd35];
	mul.wide.s32 	%rd36, %r68, 4;
	add.s64 	%rd37, %rd4, %rd36;
	ld.global.u32 	%r69, [%rd37];
	cvt.rn.f32.s32 	%f43, %r69;
	fma.rn.f32 	%f44, %f1, %f43, 0f00000000;
	mad.lo.s32 	%r70, %r68, %r53, %r3;
	mul.wide.s32 	%rd38, %r70, 4;
	add.s64 	%rd39, %rd1, %rd38;
	ld.global.f32 	%f45, [%rd39];
	fma.rn.f32 	%f46, %f44, %f45, 0f00000000;
	add.f32 	%f47, %f264, %f46;
	ld.global.u32 	%r71, [%rd35+4];
	mul.wide.s32 	%rd40, %r71, 4;
	add.s64 	%rd41, %rd4, %rd40;
	ld.global.u32 	%r72, [%rd41];
	cvt.rn.f32.s32 	%f48, %r72;
	fma.rn.f32 	%f49, %f1, %f48, 0f00000000;
	mad.lo.s32 	%r73, %r71, %r53, %r3;
	mul.wide.s32 	%rd42, %r73, 4;
	add.s64 	%rd43, %rd1, %rd42;
	ld.global.f32 	%f50, [%rd43];
	fma.rn.f32 	%f51, %f49, %f50, 0f00000000;
	add.f32 	%f52, %f47, %f51;
	ld.global.u32 	%r74, [%rd35+8];
	mul.wide.s32 	%rd44, %r74, 4;
	add.s64 	%rd45, %rd4, %rd44;
	ld.global.u32 	%r75, [%rd45];
	cvt.rn.f32.s32 	%f53, %r75;
	fma.rn.f32 	%f54, %f1, %f53, 0f00000000;
	mad.lo.s32 	%r76, %r74, %r53, %r3;
	mul.wide.s32 	%rd46, %r76, 4;
	add.s64 	%rd47, %rd1, %rd46;
	ld.global.f32 	%f55, [%rd47];
	fma.rn.f32 	%f56, %f54, %f55, 0f00000000;
	add.f32 	%f57, %f52, %f56;
	ld.global.u32 	%r77, [%rd35+12];
	mul.wide.s32 	%rd48, %r77, 4;
	add.s64 	%rd49, %rd4, %rd48;
	ld.global.u32 	%r78, [%rd49];
	cvt.rn.f32.s32 	%f58, %r78;
	fma.rn.f32 	%f59, %f1, %f58, 0f00000000;
	mad.lo.s32 	%r79, %r77, %r53, %r3;
	mul.wide.s32 	%rd50, %r79, 4;
	add.s64 	%rd51, %rd1, %rd50;
	ld.global.f32 	%f60, [%rd51];
	fma.rn.f32 	%f61, %f59, %f60, 0f00000000;
	add.f32 	%f62, %f57, %f61;
	ld.global.u32 	%r80, [%rd35+16];
	mul.wide.s32 	%rd52, %r80, 4;
	add.s64 	%rd53, %rd4, %rd52;
	ld.global.u32 	%r81, [%rd53];
	cvt.rn.f32.s32 	%f63, %r81;
	fma.rn.f32 	%f64, %f1, %f63, 0f00000000;
	mad.lo.s32 	%r82, %r80, %r53, %r3;
	mul.wide.s32 	%rd54, %r82, 4;
	add.s64 	%rd55, %rd1, %rd54;
	ld.global.f32 	%f65, [%rd55];
	fma.rn.f32 	%f66, %f64, %f65, 0f00000000;
	add.f32 	%f67, %f62, %f66;
	ld.global.u32 	%r83, [%rd35+20];
	mul.wide.s32 	%rd56, %r83, 4;
	add.s64 	%rd57, %rd4, %rd56;
	ld.global.u32 	%r84, [%rd57];
	cvt.rn.f32.s32 	%f68, %r84;
	fma.rn.f32 	%f69, %f1, %f68, 0f00000000;
	mad.lo.s32 	%r85, %r83, %r53, %r3;
	mul.wide.s32 	%rd58, %r85, 4;
	add.s64 	%rd59, %rd1, %rd58;
	ld.global.f32 	%f70, [%rd59];
	fma.rn.f32 	%f71, %f69, %f70, 0f00000000;
	add.f32 	%f72, %f67, %f71;
	ld.global.u32 	%r86, [%rd35+24];
	mul.wide.s32 	%rd60, %r86, 4;
	add.s64 	%rd61, %rd4, %rd60;
	ld.global.u32 	%r87, [%rd61];
	cvt.rn.f32.s32 	%f73, %r87;
	fma.rn.f32 	%f74, %f1, %f73, 0f00000000;
	mad.lo.s32 	%r88, %r86, %r53, %r3;
	mul.wide.s32 	%rd62, %r88, 4;
	add.s64 	%rd63, %rd1, %rd62;
	ld.global.f32 	%f75, [%rd63];
	fma.rn.f32 	%f76, %f74, %f75, 0f00000000;
	add.f32 	%f77, %f72, %f76;
	add.s32 	%r215, %r215, 8;
	ld.global.u32 	%r89, [%rd35+28];
	mul.wide.s32 	%rd64, %r89, 4;
	add.s64 	%rd65, %rd4, %rd64;
	ld.global.u32 	%r90, [%rd65];
	cvt.rn.f32.s32 	%f78, %r90;
	fma.rn.f32 	%f79, %f1, %f78, 0f00000000;
	mad.lo.s32 	%r91, %r89, %r53, %r3;
	mul.wide.s32 	%rd66, %r91, 4;
	add.s64 	%rd67, %rd1, %rd66;
	ld.global.f32 	%f80, [%rd67];
	fma.rn.f32 	%f81, %f79, %f80, 0f00000000;
	add.f32 	%f264, %f77, %f81;
	add.s32 	%r214, %r214, 8;
	setp.ne.s32 	%p6, %r214, %r11;
	@%p6 bra 	$L__BB1_6;
$L__BB1_7:
	setp.eq.s32 	%p7, %r10, 0;
	@%p7 bra 	$L__BB1_15;
	and.b32  	%r17, %r7, 3;
	setp.lt.u32 	%p8, %r10, 4;
	@%p8 bra 	$L__BB1_10;
	mul.wide.s32 	%rd68, %r215, 4;
	add.s64 	%rd69, %rd2, %rd68;
	ld.global.u32 	%r92, [%rd69];
	mul.wide.s32 	%rd70, %r92, 4;
	add.s64 	%rd71, %rd4, %rd70;
	ld.global.u32 	%r93, [%rd71];
	cvt.rn.f32.s32 	%f83, %r93;
	fma.rn.f32 	%f84, %f1, %f83, 0f00000000;
	mad.lo.s32 	%r94, %r92, %r53, %r3;
	mul.wide.s32 	%rd72, %r94, 4;
	add.s64 	%rd73, %rd1, %rd72;
	ld.global.f32 	%f85, [%rd73];
	fma.rn.f32 	%f86, %f84, %f85, 0f00000000;
	add.f32 	%f87, %f264, %f86;
	ld.global.u32 	%r95, [%rd69+4];
	mul.wide.s32 	%rd74, %r95, 4;
	add.s64 	%rd75, %rd4, %rd74;
	ld.global.u32 	%r96, [%rd75];
	cvt.rn.f32.s32 	%f88, %r96;
	fma.rn.f32 	%f89, %f1, %f88, 0f00000000;
	mad.lo.s32 	%r97, %r95, %r53, %r3;
	mul.wide.s32 	%rd76, %r97, 4;
	add.s64 	%rd77, %rd1, %rd76;
	ld.global.f32 	%f90, [%rd77];
	fma.rn.f32 	%f91, %f89, %f90, 0f00000000;
	add.f32 	%f92, %f87, %f91;
	ld.global.u32 	%r98, [%rd69+8];
	mul.wide.s32 	%rd78, %r98, 4;
	add.s64 	%rd79, %rd4, %rd78;
	ld.global.u32 	%r99, [%rd79];
	cvt.rn.f32.s32 	%f93, %r99;
	fma.rn.f32 	%f94, %f1, %f93, 0f00000000;
	mad.lo.s32 	%r100, %r98, %r53, %r3;
	mul.wide.s32 	%rd80, %r100, 4;
	add.s64 	%rd81, %rd1, %rd80;
	ld.global.f32 	%f95, [%rd81];
	fma.rn.f32 	%f96, %f94, %f95, 0f00000000;
	add.f32 	%f97, %f92, %f96;
	ld.global.u32 	%r101, [%rd69+12];
	mul.wide.s32 	%rd82, %r101, 4;
	add.s64 	%rd83, %rd4, %rd82;
	ld.global.u32 	%r102, [%rd83];
	cvt.rn.f32.s32 	%f98, %r102;
	fma.rn.f32 	%f99, %f1, %f98, 0f00000000;
	mad.lo.s32 	%r103, %r101, %r53, %r3;
	mul.wide.s32 	%rd84, %r103, 4;
	add.s64 	%rd85, %rd1, %rd84;
	ld.global.f32 	%f100, [%rd85];
	fma.rn.f32 	%f101, %f99, %f100, 0f00000000;
	add.f32 	%f264, %f97, %f101;
	add.s32 	%r215, %r215, 4;
$L__BB1_10:
	setp.eq.s32 	%p9, %r17, 0;
	@%p9 bra 	$L__BB1_15;
	setp.eq.s32 	%p10, %r17, 1;
	@%p10 bra 	$L__BB1_13;
	mul.wide.s32 	%rd86, %r215, 4;
	add.s64 	%rd87, %rd2, %rd86;
	ld.global.u32 	%r104, [%rd87];
	mul.wide.s32 	%rd88, %r104, 4;
	add.s64 	%rd89, %rd4, %rd88;
	ld.global.u32 	%r105, [%rd89];
	cvt.rn.f32.s32 	%f103, %r105;
	fma.rn.f32 	%f104, %f1, %f103, 0f00000000;
	mad.lo.s32 	%r106, %r104, %r53, %r3;
	mul.wide.s32 	%rd90, %r106, 4;
	add.s64 	%rd91, %rd1, %rd90;
	ld.global.f32 	%f105, [%rd91];
	fma.rn.f32 	%f106, %f104, %f105, 0f00000000;
	add.f32 	%f107, %f264, %f106;
	ld.global.u32 	%r107, [%rd87+4];
	mul.wide.s32 	%rd92, %r107, 4;
	add.s64 	%rd93, %rd4, %rd92;
	ld.global.u32 	%r108, [%rd93];
	cvt.rn.f32.s32 	%f108, %r108;
	fma.rn.f32 	%f109, %f1, %f108, 0f00000000;
	mad.lo.s32 	%r109, %r107, %r53, %r3;
	mul.wide.s32 	%rd94, %r109, 4;
	add.s64 	%rd95, %rd1, %rd94;
	ld.global.f32 	%f110, [%rd95];
	fma.rn.f32 	%f111, %f109, %f110, 0f00000000;
	add.f32 	%f264, %f107, %f111;
	add.s32 	%r215, %r215, 2;
$L__BB1_13:
	and.b32  	%r110, %r7, 1;
	setp.eq.b32 	%p11, %r110, 1;
	not.pred 	%p12, %p11;
	@%p12 bra 	$L__BB1_15;
	mul.wide.s32 	%rd96, %r215, 4;
	add.s64 	%rd97, %rd2, %rd96;
	ld.global.u32 	%r111, [%rd97];
	mul.wide.s32 	%rd98, %r111, 4;
	add.s64 	%rd99, %rd4, %rd98;
	ld.global.u32 	%r112, [%rd99];
	cvt.rn.f32.s32 	%f112, %r112;
	fma.rn.f32 	%f113, %f1, %f112, 0f00000000;
	mad.lo.s32 	%r113, %r111, %r53, %r3;
	mul.wide.s32 	%rd100, %r113, 4;
	add.s64 	%rd101, %rd1, %rd100;
	ld.global.f32 	%f114, [%rd101];
	fma.rn.f32 	%f115, %f113, %f114, 0f00000000;
	add.f32 	%f264, %f264, %f115;
$L__BB1_15:
	mad.lo.s32 	%r114, %r219, %r53, %r3;
	mul.wide.s32 	%rd102, %r114, 4;
	add.s64 	%rd103, %rd3, %rd102;
	atom.global.add.f32 	%f116, [%rd103], %f264;
	add.s32 	%r219, %r219, 1;
$L__BB1_16:
	setp.ge.s32 	%p13, %r219, %r5;
	@%p13 bra 	$L__BB1_31;
	ld.param.u64 	%rd247, [_Z18spmm_merge_path_64PfS_PiS0_S0_S0_S0_S0_S0_S0_S0_iiiiii_param_2];
	add.s64 	%rd5, %rd2, 16;
	cvta.to.global.u64 	%rd6, %rd247;
$L__BB1_18:
	mov.u32 	%r24, %r219;
	mul.wide.s32 	%rd104, %r24, 4;
	add.s64 	%rd105, %rd4, %rd104;
	ld.global.u32 	%r115, [%rd105];
	cvt.rn.f32.s32 	%f14, %r115;
	add.s32 	%r219, %r24, 1;
	add.s64 	%rd106, %rd6, %rd104;
	ld.global.u32 	%r26, [%rd106+4];
	ld.global.u32 	%r222, [%rd106];
	sub.s32 	%r28, %r26, %r222;
	setp.lt.s32 	%p14, %r28, 1;
	mov.f32 	%f272, 0f00000000;
	@%p14 bra 	$L__BB1_30;
	and.b32  	%r29, %r28, 7;
	sub.s32 	%r116, %r222, %r26;
	setp.gt.u32 	%p15, %r116, -8;
	mov.f32 	%f272, 0f00000000;
	@%p15 bra 	$L__BB1_22;
	and.b32  	%r117, %r28, 2147483640;
	neg.s32 	%r220, %r117;
	mov.f32 	%f272, 0f00000000;
$L__BB1_21:
	.pragma "nounroll";
	mul.wide.s32 	%rd107, %r222, 4;
	add.s64 	%rd108, %rd5, %rd107;
	ld.global.u32 	%r118, [%rd108+-16];
	mul.wide.s32 	%rd109, %r118, 4;
	add.s64 	%rd110, %rd4, %rd109;
	ld.global.u32 	%r119, [%rd110];
	cvt.rn.f32.s32 	%f121, %r119;
	fma.rn.f32 	%f122, %f14, %f121, 0f00000000;
	mad.lo.s32 	%r120, %r118, %r53, %r3;
	mul.wide.s32 	%rd111, %r120, 4;
	add.s64 	%rd112, %rd1, %rd111;
	ld.global.f32 	%f123, [%rd112];
	fma.rn.f32 	%f124, %f122, %f123, 0f00000000;
	add.f32 	%f125, %f272, %f124;
	ld.global.u32 	%r121, [%rd108+-12];
	mul.wide.s32 	%rd113, %r121, 4;
	add.s64 	%rd114, %rd4, %rd113;
	ld.global.u32 	%r122, [%rd114];
	cvt.rn.f32.s32 	%f126, %r122;
	fma.rn.f32 	%f127, %f14, %f126, 0f00000000;
	mad.lo.s32 	%r123, %r121, %r53, %r3;
	mul.wide.s32 	%rd115, %r123, 4;
	add.s64 	%rd116, %rd1, %rd115;
	ld.global.f32 	%f128, [%rd116];
	fma.rn.f32 	%f129, %f127, %f128, 0f00000000;
	add.f32 	%f130, %f125, %f129;
	ld.global.u32 	%r124, [%rd108+-8];
	mul.wide.s32 	%rd117, %r124, 4;
	add.s64 	%rd118, %rd4, %rd117;
	ld.global.u32 	%r125, [%rd118];
	cvt.rn.f32.s32 	%f131, %r125;
	fma.rn.f32 	%f132, %f14, %f131, 0f00000000;
	mad.lo.s32 	%r126, %r124, %r53, %r3;
	mul.wide.s32 	%rd119, %r126, 4;
	add.s64 	%rd120, %rd1, %rd119;
	ld.global.f32 	%f133, [%rd120];
	fma.rn.f32 	%f134, %f132, %f133, 0f00000000;
	add.f32 	%f135, %f130, %f134;
	ld.global.u32 	%r127, [%rd108+-4];
	mul.wide.s32 	%rd121, %r127, 4;
	add.s64 	%rd122, %rd4, %rd121;
	ld.global.u32 	%r128, [%rd122];
	cvt.rn.f32.s32 	%f136, %r128;
	fma.rn.f32 	%f137, %f14, %f136, 0f00000000;
	mad.lo.s32 	%r129, %r127, %r53, %r3;
	mul.wide.s32 	%rd123, %r129, 4;
	add.s64 	%rd124, %rd1, %rd123;
	ld.global.f32 	%f138, [%rd124];
	fma.rn.f32 	%f139, %f137, %f138, 0f00000000;
	add.f32 	%f140, %f135, %f139;
	ld.global.u32 	%r130, [%rd108];
	mul.wide.s32 	%rd125, %r130, 4;
	add.s64 	%rd126, %rd4, %rd125;
	ld.global.u32 	%r131, [%rd126];
	cvt.rn.f32.s32 	%f141, %r131;
	fma.rn.f32 	%f142, %f14, %f141, 0f00000000;
	mad.lo.s32 	%r132, %r130, %r53, %r3;
	mul.wide.s32 	%rd127, %r132, 4;
	add.s64 	%rd128, %rd1, %rd127;
	ld.global.f32 	%f143, [%rd128];
	fma.rn.f32 	%f144, %f142, %f143, 0f00000000;
	add.f32 	%f145, %f140, %f144;
	ld.global.u32 	%r133, [%rd108+4];
	mul.wide.s32 	%rd129, %r133, 4;
	add.s64 	%rd130, %rd4, %rd129;
	ld.global.u32 	%r134, [%rd130];
	cvt.rn.f32.s32 	%f146, %r134;
	fma.rn.f32 	%f147, %f14, %f146, 0f00000000;
	mad.lo.s32 	%r135, %r133, %r53, %r3;
	mul.wide.s32 	%rd131, %r135, 4;
	add.s64 	%rd132, %rd1, %rd131;
	ld.global.f32 	%f148, [%rd132];
	fma.rn.f32 	%f149, %f147, %f148, 0f00000000;
	add.f32 	%f150, %f145, %f149;
	ld.global.u32 	%r136, [%rd108+8];
	mul.wide.s32 	%rd133, %r136, 4;
	add.s64 	%rd134, %rd4, %rd133;
	ld.global.u32 	%r137, [%rd134];
	cvt.rn.f32.s32 	%f151, %r137;
	fma.rn.f32 	%f152, %f14, %f151, 0f00000000;
	mad.lo.s32 	%r138, %r136, %r53, %r3;
	mul.wide.s32 	%rd135, %r138, 4;
	add.s64 	%rd136, %rd1, %rd135;
	ld.global.f32 	%f153, [%rd136];
	fma.rn.f32 	%f154, %f152, %f153, 0f00000000;
	add.f32 	%f155, %f150, %f154;
	ld.global.u32 	%r139, [%rd108+12];
	mul.wide.s32 	%rd137, %r139, 4;
	add.s64 	%rd138, %rd4, %rd137;
	ld.global.u32 	%r140, [%rd138];
	cvt.rn.f32.s32 	%f156, %r140;
	fma.rn.f32 	%f157, %f14, %f156, 0f00000000;
	mad.lo.s32 	%r141, %r139, %r53, %r3;
	mul.wide.s32 	%rd139, %r141, 4;
	add.s64 	%rd140, %rd1, %rd139;
	ld.global.f32 	%f158, [%rd140];
	fma.rn.f32 	%f159, %f157, %f158, 0f00000000;
	add.f32 	%f272, %f155, %f159;
	add.s32 	%r222, %r222, 8;
	add.s32 	%r220, %r220, 8;
	setp.ne.s32 	%p16, %r220, 0;
	@%p16 bra 	$L__BB1_21;
$L__BB1_22:
	setp.eq.s32 	%p17, %r29, 0;
	@%p17 bra 	$L__BB1_30;
	and.b32  	%r36, %r28, 3;
	setp.lt.u32 	%p18, %r29, 4;
	@%p18 bra 	$L__BB1_25;
	mul.wide.s32 	%rd141, %r222, 4;
	add.s64 	%rd142, %rd2, %rd141;
	ld.global.u32 	%r142, [%rd142];
	mul.wide.s32 	%rd143, %r142, 4;
	add.s64 	%rd144, %rd4, %rd143;
	ld.global.u32 	%r143, [%rd144];
	cvt.rn.f32.s32 	%f161, %r143;
	fma.rn.f32 	%f162, %f14, %f161, 0f00000000;
	mad.lo.s32 	%r144, %r142, %r53, %r3;
	mul.wide.s32 	%rd145, %r144, 4;
	add.s64 	%rd146, %rd1, %rd145;
	ld.global.f32 	%f163, [%rd146];
	fma.rn.f32 	%f164, %f162, %f163, 0f00000000;
	add.f32 	%f165, %f272, %f164;
	ld.global.u32 	%r145, [%rd142+4];
	mul.wide.s32 	%rd147, %r145, 4;
	add.s64 	%rd148, %rd4, %rd147;
	ld.global.u32 	%r146, [%rd148];
	cvt.rn.f32.s32 	%f166, %r146;
	fma.rn.f32 	%f167, %f14, %f166, 0f00000000;
	mad.lo.s32 	%r147, %r145, %r53, %r3;
	mul.wide.s32 	%rd149, %r147, 4;
	add.s64 	%rd150, %rd1, %rd149;
	ld.global.f32 	%f168, [%rd150];
	fma.rn.f32 	%f169, %f167, %f168, 0f00000000;
	add.f32 	%f170, %f165, %f169;
	ld.global.u32 	%r148, [%rd142+8];
	mul.wide.s32 	%rd151, %r148, 4;
	add.s64 	%rd152, %rd4, %rd151;
	ld.global.u32 	%r149, [%rd152];
	cvt.rn.f32.s32 	%f171, %r149;
	fma.rn.f32 	%f172, %f14, %f171, 0f00000000;
	mad.lo.s32 	%r150, %r148, %r53, %r3;
	mul.wide.s32 	%rd153, %r150, 4;
	add.s64 	%rd154, %rd1, %rd153;
	ld.global.f32 	%f173, [%rd154];
	fma.rn.f32 	%f174, %f172, %f173, 0f00000000;
	add.f32 	%f175, %f170, %f174;
	ld.global.u32 	%r151, [%rd142+12];
	mul.wide.s32 	%rd155, %r151, 4;
	add.s64 	%rd156, %rd4, %rd155;
	ld.global.u32 	%r152, [%rd156];
	cvt.rn.f32.s32 	%f176, %r152;
	fma.rn.f32 	%f177, %f14, %f176, 0f00000000;
	mad.lo.s32 	%r153, %r151, %r53, %r3;
	mul.wide.s32 	%rd157, %r153, 4;
	add.s64 	%rd158, %rd1, %rd157;
	ld.global.f32 	%f178, [%rd158];
	fma.rn.f32 	%f179, %f177, %f178, 0f00000000;
	add.f32 	%f272, %f175, %f179;
	add.s32 	%r222, %r222, 4;
$L__BB1_25:
	setp.eq.s32 	%p19, %r36, 0;
	@%p19 bra 	$L__BB1_30;
	setp.eq.s32 	%p20, %r36, 1;
	@%p20 bra 	$L__BB1_28;
	mul.wide.s32 	%rd159, %r222, 4;
	add.s64 	%rd160, %rd2, %rd159;
	ld.global.u32 	%r154, [%rd160];
	mul.wide.s32 	%rd161, %r154, 4;
	add.s64 	%rd162, %rd4, %rd161;
	ld.global.u32 	%r155, [%rd162];
	cvt.rn.f32.s32 	%f181, %r155;
	fma.rn.f32 	%f182, %f14, %f181, 0f00000000;
	mad.lo.s32 	%r156, %r154, %r53, %r3;
	mul.wide.s32 	%rd163, %r156, 4;
	add.s64 	%rd164, %rd1, %rd163;
	ld.global.f32 	%f183, [%rd164];
	fma.rn.f32 	%f184, %f182, %f183, 0f00000000;
	add.f32 	%f185, %f272, %f184;
	ld.global.u32 	%r157, [%rd160+4];
	mul.wide.s32 	%rd165, %r157, 4;
	add.s64 	%rd166, %rd4, %rd165;
	ld.global.u32 	%r158, [%rd166];
	cvt.rn.f32.s32 	%f186, %r158;
	fma.rn.f32 	%f187, %f14, %f186, 0f00000000;
	mad.lo.s32 	%r159, %r157, %r53, %r3;
	mul.wide.s32 	%rd167, %r159, 4;
	add.s64 	%rd168, %rd1, %rd167;
	ld.global.f32 	%f188, [%rd168];
	fma.rn.f32 	%f189, %f187, %f188, 0f00000000;
	add.f32 	%f272, %f185, %f189;
	add.s32 	%r222, %r222, 2;
$L__BB1_28:
	and.b32  	%r160, %r28, 1;
	setp.eq.b32 	%p21, %r160, 1;
	not.pred 	%p22, %p21;
	@%p22 bra 	$L__BB1_30;
	mul.wide.s32 	%rd169, %r222, 4;
	add.s64 	%rd170, %rd2, %rd169;
	ld.global.u32 	%r161, [%rd170];
	mul.wide.s32 	%rd171, %r161, 4;
	add.s64 	%rd172, %rd4, %rd171;
	ld.global.u32 	%r162, [%rd172];
	cvt.rn.f32.s32 	%f190, %r162;
	fma.rn.f32 	%f191, %f14, %f190, 0f00000000;
	mad.lo.s32 	%r163, %r161, %r53, %r3;
	mul.wide.s32 	%rd173, %r163, 4;
	add.s64 	%rd174, %rd1, %rd173;
	ld.global.f32 	%f192, [%rd174];
	fma.rn.f32 	%f193, %f191, %f192, 0f00000000;
	add.f32 	%f272, %f272, %f193;
$L__BB1_30:
	mad.lo.s32 	%r164, %r24, %r53, %r3;
	mul.wide.s32 	%rd175, %r164, 4;
	add.s64 	%rd176, %rd3, %rd175;
	st.global.f32 	[%rd176], %f272;
	setp.ne.s32 	%p23, %r219, %r5;
	@%p23 bra 	$L__BB1_18;
$L__BB1_31:
	setp.eq.s32 	%p24, %r227, 0;
	@%p24 bra 	$L__BB1_45;
	setp.lt.s32 	%p25, %r9, 1;
	mov.f32 	%f280, 0f00000000;
	@%p25 bra 	$L__BB1_44;
	and.b32  	%r41, %r9, 7;
	setp.lt.u32 	%p26, %r9, 8;
	mov.f32 	%f280, 0f00000000;
	@%p26 bra 	$L__BB1_36;
	and.b32  	%r165, %r9, 2147483640;
	neg.s32 	%r225, %r165;
	add.s64 	%rd7, %rd2, 16;
	mov.f32 	%f280, 0f00000000;
$L__BB1_35:
	.pragma "nounroll";
	mul.wide.s32 	%rd177, %r227, 4;
	add.s64 	%rd178, %rd7, %rd177;
	ld.global.u32 	%r166, [%rd178+-16];
	mul.wide.s32 	%rd179, %r166, 4;
	add.s64 	%rd180, %rd4, %rd179;
	ld.global.u32 	%r167, [%rd180];
	cvt.rn.f32.s32 	%f198, %r167;
	mad.lo.s32 	%r168, %r166, %r53, %r3;
	mul.wide.s32 	%rd181, %r168, 4;
	add.s64 	%rd182, %rd1, %rd181;
	ld.global.f32 	%f199, [%rd182];
	fma.rn.f32 	%f200, %f198, %f199, 0f00000000;
	add.f32 	%f201, %f280, %f200;
	ld.global.u32 	%r169, [%rd178+-12];
	mul.wide.s32 	%rd183, %r169, 4;
	add.s64 	%rd184, %rd4, %rd183;
	ld.global.u32 	%r170, [%rd184];
	cvt.rn.f32.s32 	%f202, %r170;
	mad.lo.s32 	%r171, %r169, %r53, %r3;
	mul.wide.s32 	%rd185, %r171, 4;
	add.s64 	%rd186, %rd1, %rd185;
	ld.global.f32 	%f203, [%rd186];
	fma.rn.f32 	%f204, %f202, %f203, 0f00000000;
	add.f32 	%f205, %f201, %f204;
	ld.global.u32 	%r172, [%rd178+-8];
	mul.wide.s32 	%rd187, %r172, 4;
	add.s64 	%rd188, %rd4, %rd187;
	ld.global.u32 	%r173, [%rd188];
	cvt.rn.f32.s32 	%f206, %r173;
	mad.lo.s32 	%r174, %r172, %r53, %r3;
	mul.wide.s32 	%rd189, %r174, 4;
	add.s64 	%rd190, %rd1, %rd189;
	ld.global.f32 	%f207, [%rd190];
	fma.rn.f32 	%f208, %f206, %f207, 0f00000000;
	add.f32 	%f209, %f205, %f208;
	ld.global.u32 	%r175, [%rd178+-4];
	mul.wide.s32 	%rd191, %r175, 4;
	add.s64 	%rd192, %rd4, %rd191;
	ld.global.u32 	%r176, [%rd192];
	cvt.rn.f32.s32 	%f210, %r176;
	mad.lo.s32 	%r177, %r175, %r53, %r3;
	mul.wide.s32 	%rd193, %r177, 4;
	add.s64 	%rd194, %rd1, %rd193;
	ld.global.f32 	%f211, [%rd194];
	fma.rn.f32 	%f212, %f210, %f211, 0f00000000;
	add.f32 	%f213, %f209, %f212;
	ld.global.u32 	%r178, [%rd178];
	mul.wide.s32 	%rd195, %r178, 4;
	add.s64 	%rd196, %rd4, %rd195;
	ld.global.u32 	%r179, [%rd196];
	cvt.rn.f32.s32 	%f214, %r179;
	mad.lo.s32 	%r180, %r178, %r53, %r3;
	mul.wide.s32 	%rd197, %r180, 4;
	add.s64 	%rd198, %rd1, %rd197;
	ld.global.f32 	%f215, [%rd198];
	fma.rn.f32 	%f216, %f214, %f215, 0f00000000;
	add.f32 	%f217, %f213, %f216;
	ld.global.u32 	%r181, [%rd178+4];
	mul.wide.s32 	%rd199, %r181, 4;
	add.s64 	%rd200, %rd4, %rd199;
	ld.global.u32 	%r182, [%rd200];
	cvt.rn.f32.s32 	%f218, %r182;
	mad.lo.s32 	%r183, %r181, %r53, %r3;
	mul.wide.s32 	%rd201, %r183, 4;
	add.s64 	%rd202, %rd1, %rd201;
	ld.global.f32 	%f219, [%rd202];
	fma.rn.f32 	%f220, %f218, %f219, 0f00000000;
	add.f32 	%f221, %f217, %f220;
	ld.global.u32 	%r184, [%rd178+8];
	mul.wide.s32 	%rd203, %r184, 4;
	add.s64 	%rd204, %rd4, %rd203;
	ld.global.u32 	%r185, [%rd204];
	cvt.rn.f32.s32 	%f222, %r185;
	mad.lo.s32 	%r186, %r184, %r53, %r3;
	mul.wide.s32 	%rd205, %r186, 4;
	add.s64 	%rd206, %rd1, %rd205;
	ld.global.f32 	%f223, [%rd206];
	fma.rn.f32 	%f224, %f222, %f223, 0f00000000;
	add.f32 	%f225, %f221, %f224;
	add.s32 	%r227, %r227, 8;
	ld.global.u32 	%r187, [%rd178+12];
	mul.wide.s32 	%rd207, %r187, 4;
	add.s64 	%rd208, %rd4, %rd207;
	ld.global.u32 	%r188, [%rd208];
	cvt.rn.f32.s32 	%f226, %r188;
	mad.lo.s32 	%r189, %r187, %r53, %r3;
	mul.wide.s32 	%rd209, %r189, 4;
	add.s64 	%rd210, %rd1, %rd209;
	ld.global.f32 	%f227, [%rd210];
	fma.rn.f32 	%f228, %f226, %f227, 0f00000000;
	add.f32 	%f280, %f225, %f228;
	add.s32 	%r225, %r225, 8;
	setp.ne.s32 	%p27, %r225, 0;
	@%p27 bra 	$L__BB1_35;
$L__BB1_36:
	setp.eq.s32 	%p28, %r41, 0;
	@%p28 bra 	$L__BB1_44;
	and.b32  	%r48, %r9, 3;
	setp.lt.u32 	%p29, %r41, 4;
	@%p29 bra 	$L__BB1_39;
	mul.wide.s32 	%rd211, %r227, 4;
	add.s64 	%rd212, %rd2, %rd211;
	ld.global.u32 	%r190, [%rd212];
	mul.wide.s32 	%rd213, %r190, 4;
	add.s64 	%rd214, %rd4, %rd213;
	ld.global.u32 	%r191, [%rd214];
	cvt.rn.f32.s32 	%f230, %r191;
	mad.lo.s32 	%r192, %r190, %r53, %r3;
	mul.wide.s32 	%rd215, %r192, 4;
	add.s64 	%rd216, %rd1, %rd215;
	ld.global.f32 	%f231, [%rd216];
	fma.rn.f32 	%f232, %f230, %f231, 0f00000000;
	add.f32 	%f233, %f280, %f232;
	ld.global.u32 	%r193, [%rd212+4];
	mul.wide.s32 	%rd217, %r193, 4;
	add.s64 	%rd218, %rd4, %rd217;
	ld.global.u32 	%r194, [%rd218];
	cvt.rn.f32.s32 	%f234, %r194;
	mad.lo.s32 	%r195, %r193, %r53, %r3;
	mul.wide.s32 	%rd219, %r195, 4;
	add.s64 	%rd220, %rd1, %rd219;
	ld.global.f32 	%f235, [%rd220];
	fma.rn.f32 	%f236, %f234, %f235, 0f00000000;
	add.f32 	%f237, %f233, %f236;
	ld.global.u32 	%r196, [%rd212+8];
	mul.wide.s32 	%rd221, %r196, 4;
	add.s64 	%rd222, %rd4, %rd221;
	ld.global.u32 	%r197, [%rd222];
	cvt.rn.f32.s32 	%f238, %r197;
	mad.lo.s32 	%r198, %r196, %r53, %r3;
	mul.wide.s32 	%rd223, %r198, 4;
	add.s64 	%rd224, %rd1, %rd223;
	ld.global.f32 	%f239, [%rd224];
	fma.rn.f32 	%f240, %f238, %f239, 0f00000000;
	add.f32 	%f241, %f237, %f240;
	ld.global.u32 	%r199, [%rd212+12];
	mul.wide.s32 	%rd225, %r199, 4;
	add.s64 	%rd226, %rd4, %rd225;
	ld.global.u32 	%r200, [%rd226];
	cvt.rn.f32.s32 	%f242, %r200;
	mad.lo.s32 	%r201, %r199, %r53, %r3;
	mul.wide.s32 	%rd227, %r201, 4;
	add.s64 	%rd228, %rd1, %rd227;
	ld.global.f32 	%f243, [%rd228];
	fma.rn.f32 	%f244, %f242, %f243, 0f00000000;
	add.f32 	%f280, %f241, %f244;
	add.s32 	%r227, %r227, 4;
$L__BB1_39:
	setp.eq.s32 	%p30, %r48, 0;
	@%p30 bra 	$L__BB1_44;
	setp.eq.s32 	%p31, %r48, 1;
	@%p31 bra 	$L__BB1_42;
	mul.wide.s32 	%rd229, %r227, 4;
	add.s64 	%rd230, %rd2, %rd229;
	ld.global.u32 	%r202, [%rd230];
	mul.wide.s32 	%rd231, %r202, 4;
	add.s64 	%rd232, %rd4, %rd231;
	ld.global.u32 	%r203, [%rd232];
	cvt.rn.f32.s32 	%f246, %r203;
	mad.lo.s32 	%r204, %r202, %r53, %r3;
	mul.wide.s32 	%rd233, %r204, 4;
	add.s64 	%rd234, %rd1, %rd233;
	ld.global.f32 	%f247, [%rd234];
	fma.rn.f32 	%f248, %f246, %f247, 0f00000000;
	add.f32 	%f249, %f280, %f248;
	ld.global.u32 	%r205, [%rd230+4];
	mul.wide.s32 	%rd235, %r205, 4;
	add.s64 	%rd236, %rd4, %rd235;
	ld.global.u32 	%r206, [%rd236];
	cvt.rn.f32.s32 	%f250, %r206;
	mad.lo.s32 	%r207, %r205, %r53, %r3;
	mul.wide.s32 	%rd237, %r207, 4;
	add.s64 	%rd238, %rd1, %rd237;
	ld.global.f32 	%f251, [%rd238];
	fma.rn.f32 	%f252, %f250, %f251, 0f00000000;
	add.f32 	%f280, %f249, %f252;
	add.s32 	%r227, %r227, 2;
$L__BB1_42:
	and.b32  	%r208, %r9, 1;
	setp.eq.b32 	%p32, %r208, 1;
	not.pred 	%p33, %p32;
	@%p33 bra 	$L__BB1_44;
	mul.wide.s32 	%rd239, %r227, 4;
	add.s64 	%rd240, %rd2, %rd239;
	ld.global.u32 	%r209, [%rd240];
	mul.wide.s32 	%rd241, %r209, 4;
	add.s64 	%rd242, %rd4, %rd241;
	ld.global.u32 	%r210, [%rd242];
	cvt.rn.f32.s32 	%f253, %r210;
	mad.lo.s32 	%r211, %r209, %r53, %r3;
	mul.wide.s32 	%rd243, %r211, 4;
	add.s64 	%rd244, %rd1, %rd243;
	ld.global.f32 	%f254, [%rd244];
	fma.rn.f32 	%f255, %f253, %f254, 0f00000000;
	add.f32 	%f280, %f280, %f255;
$L__BB1_44:
	mad.lo.s32 	%r212, %r5, %r53, %r3;
	mul.wide.s32 	%rd245, %r212, 4;
	add.s64 	%rd246, %rd3, %rd245;
	atom.global.add.f32 	%f256, [%rd246], %f280;
$L__BB1_45:
	ret;

}


// ===== COMPILED SASS (sm_100) =====

	.target	sm_100

	.elftype	@"ET_EXEC"


//--------------------- .note.nv.tkinfo           --------------------------
	.section	.note.nv.tkinfo,"",@"SHT_NOTE"
	.sectionflags	@"SHF_NOTE_NV_TKINFO"
	.tkinfo
        /*0018*/ 	.word	0x00000002
        /*0030*/ 	.string	""
        /*0030*/ 	.string	"ptxas"
        /*0030*/ 	.string	"Cuda compilation tools, release 13.0, V13.0.88"
        /*0030*/ 	.string	"Build cuda_13.0.r13.0/compiler.36424714_0"
        /*0030*/ 	.string	"-arch sm_100 -m 64 "



//--------------------- .note.nv.cuinfo           --------------------------
	.section	.note.nv.cuinfo,"",@"SHT_NOTE"
	.sectionflags	@"SHF_NOTE_NV_CUINFO"
        /*0018*/ 	.short	0x0002
        /*001a*/ 	.short	0x0064
        /*001c*/ 	.short	0x0082
	.zero		2


//--------------------- .nv.info                  --------------------------
	.section	.nv.info,"",@"SHT_CUDA_INFO"
	.align	4


	//----- nvinfo : EIATTR_REGCOUNT
	.align		4
        /*0000*/ 	.byte	0x04, 0x2f
        /*0002*/ 	.short	(.L_1 - .L_0)
	.align		4
.L_0:
        /*0004*/ 	.word	index@(_Z15spmm_merge_pathPfS_PiS0_S0_S0_S0_S0_S0_S0_S0_iiiiii)
        /*0008*/ 	.word	0x00000020


	//----- nvinfo : EIATTR_FRAME_SIZE
	.align		4
.L_1:
        /*000c*/ 	.byte	0x04, 0x11
        /*000e*/ 	.short	(.L_3 - .L_2)
	.align		4
.L_2:
        /*0010*/ 	.word	index@(_Z15spmm_merge_pathPfS_PiS0_S0_S0_S0_S0_S0_S0_S0_iiiiii)
        /*0014*/ 	.word	0x00000000


	//----- nvinfo : EIATTR_REGCOUNT
	.align		4
.L_3:
        /*0018*/ 	.byte	0x04, 0x2f
        /*001a*/ 	.short	(.L_5 - .L_4)
	.align		4
.L_4:
        /*001c*/ 	.word	index@(_Z18spmm_merge_path_64PfS_PiS0_S0_S0_S0_S0_S0_S0_S0_iiiiii)
        /*0020*/ 	.word	0x00000020


	//----- nvinfo : EIATTR_FRAME_SIZE
	.align		4
.L_5:
        /*0024*/ 	.byte	0x04, 0x11
        /*0026*/ 	.short	(.L_7 - .L_6)
	.align		4
.L_6:
        /*0028*/ 	.word	index@(_Z18spmm_merge_path_64PfS_PiS0_S0_S0_S0_S0_S0_S0_S0_iiiiii)
        /*002c*/ 	.word	0x00000000


	//----- nvinfo : EIATTR_MIN_STACK_SIZE
	.align		4
.L_7:
        /*0030*/ 	.byte	0x04, 0x12
        /*0032*/ 	.short	(.L_9 - .L_8)
	.align		4
.L_8:
        /*0034*/ 	.word	index@(_Z18spmm_merge_path_64PfS_PiS0_S0_S0_S0_S0_S0_S0_S0_iiiiii)
        /*0038*/ 	.word	0x00000000


	//----- nvinfo : EIATTR_MIN_STACK_SIZE
	.align		4
.L_9:
        /*003c*/ 	.byte	0x04, 0x12
        /*003e*/ 	.short	(.L_11 - .L_10)
	.align		4
.L_10:
        /*0040*/ 	.word	index@(_Z15spmm_merge_pathPfS_PiS0_S0_S0_S0_S0_S0_S0_S0_iiiiii)
        /*0044*/ 	.word	0x00000000
.L_11:


//--------------------- .nv.compat                --------------------------
	.section	.nv.compat,"",@"SHT_CUDA_COMPAT_INFO"
	.align	4
        /*0000*/ 	.byte	0x02, 0x09, 0x00, 0x00, 0x02, 0x02, 0x01, 0x00, 0x02, 0x05, 0x05, 0x00, 0x03, 0x07, 0x01, 0x01
        /*0010*/ 	.byte	0x02, 0x03, 0x00, 0x00, 0x02, 0x06, 0x01, 0x00, 0x04, 0x0b, 0x08, 0x00, 0x09, 0x00, 0x00, 0x00
        /*0020*/ 	.byte	0x00, 0x00, 0x00, 0x00


//--------------------- .nv.info._Z18spmm_merge_path_64PfS_PiS0_S0_S0_S0_S0_S0_S0_S0_iiiiii --------------------------
	.section	.nv.info._Z18spmm_merge_path_64PfS_PiS0_S0_S0_S0_S0_S0_S0_S0_iiiiii,"",@"SHT_CUDA_INFO"
	.sectionflags	@""
	.align	4


	//----- nvinfo : EIATTR_CUDA_API_VERSION
	.align		4
        /*0000*/ 	.byte	0x04, 0x37
        /*0002*/ 	.short	(.L_13 - .L_12)
.L_12:
        /*0004*/ 	.word	0x00000082


	//----- nvinfo : EIATTR_KPARAM_INFO
	.align		4
.L_13:
        /*0008*/ 	.byte	0x04, 0x17
        /*000a*/ 	.short	(.L_15 - .L_14)
.L_14:
        /*000c*/ 	.word	0x00000000
        /*0010*/ 	.short	0x0010
        /*0012*/ 	.short	0x006c
        /*0014*/ 	.byte	0x00, 0xf0, 0x11, 0x00


	//----- nvinfo : EIATTR_KPARAM_INFO
	.align		4
.L_15:
        /*0018*/ 	.byte	0x04, 0x17
        /*001a*/ 	.short	(.L_17 - .L_16)
.L_16:
        /*001c*/ 	.word	0x00000000
        /*0020*/ 	.short	0x000f
        /*0022*/ 	.short	0x0068
        /*0024*/ 	.byte	0x00, 0xf0, 0x11, 0x00


	//----- nvinfo : EIATTR_KPARAM_INFO
	.align		4
.L_17:
        /*0028*/ 	.byte	0x04, 0x17
        /*002a*/ 	.short	(.L_19 - .L_18)
.L_18:
        /*002c*/ 	.word	0x00000000
        /*0030*/ 	.short	0x000e
        /*0032*/ 	.short	0x0064
        /*0034*/ 	.byte	0x00, 0xf0, 0x11, 0x00


	//----- nvinfo : EIATTR_KPARAM_INFO
	.align		4
.L_19:
        /*0038*/ 	.byte	0x04, 0x17
        /*003a*/ 	.short	(.L_21 - .L_20)
.L_20:
        /*003c*/ 	.word	0x00000000
        /*0040*/ 	.short	0x000d
        /*0042*/ 	.short	0x0060
        /*0044*/ 	.byte	0x00, 0xf0, 0x11, 0x00


	//----- nvinfo : EIATTR_KPARAM_INFO
	.align		4
.L_21:
        /*0048*/ 	.byte	0x04, 0x17
        /*004a*/ 	.short	(.L_23 - .L_22)
.L_22:
        /*004c*/ 	.word	0x00000000
        /*0050*/ 	.short	0x000c
        /*0052*/ 	.short	0x005c
        /*0054*/ 	.byte	0x00, 0xf0, 0x11, 0x00


	//----- nvinfo : EIATTR_KPARAM_INFO
	.align		4
.L_23:
        /*0058*/ 	.byte	0x04, 0x17
        /*005a*/ 	.short	(.L_25 - .L_24)
.L_24:
        /*005c*/ 	.word	0x00000000
        /*0060*/ 	.short	0x000b
        /*0062*/ 	.short	0x0058
        /*0064*/ 	.byte	0x00, 0xf0, 0x11, 0x00


	//----- nvinfo : EIATTR_KPARAM_INFO
	.align		4
.L_25:
        /*0068*/ 	.byte	0x04, 0x17
        /*006a*/ 	.short	(.L_27 - .L_26)
.L_26:
        /*006c*/ 	.word	0x00000000
        /*0070*/ 	.short	0x000a
        /*0072*/ 	.short	0x0050
        /*0074*/ 	.byte	0x00, 0xf5, 0x21, 0x00


	//----- nvinfo : EIATTR_KPARAM_INFO
	.align		4
.L_27:
        /*0078*/ 	.byte	0x04, 0x17
        /*007a*/ 	.short	(.L_29 - .L_28)
.L_28:
        /*007c*/ 	.word	0x00000000
        /*0080*/ 	.short	0x0009
        /*0082*/ 	.short	0x0048
        /*0084*/ 	.byte	0x00, 0xf5, 0x21, 0x00


	//----- nvinfo : EIATTR_KPARAM_INFO
	.align		4
.L_29:
        /*0088*/ 	.byte	0x04, 0x17
        /*008a*/ 	.short	(.L_31 - .L_30)
.L_30:
        /*008c*/ 	.word	0x00000000
        /*0090*/ 	.short	0x0008
        /*0092*/ 	.short	0x0040
        /*0094*/ 	.byte	0x00, 0xf5, 0x21, 0x00


	//----- nvinfo : EIATTR_KPARAM_INFO
	.align		4
.L_31:
        /*0098*/ 	.byte	0x04, 0x17
        /*009a*/ 	.short	(.L_33 - .L_32)
.L_32:
        /*009c*/ 	.word	0x00000000
        /*00a0*/ 	.short	0x0007
        /*00a2*/ 	.short	0x0038
        /*00a4*/ 	.byte	0x00, 0xf5, 0x21, 0x00


	//----- nvinfo : EIATTR_KPARAM_INFO
	.align		4
.L_33:
        /*00a8*/ 	.byte	0x04, 0x17
        /*00aa*/ 	.short	(.L_35 - .L_34)
.L_34:
        /*00ac*/ 	.word	0x00000000
        /*00b0*/ 	.short	0x0006
        /*00b2*/ 	.short	0x0030
        /*00b4*/ 	.byte	0x00, 0xf5, 0x21, 0x00


	//----- nvinfo : EIATTR_KPARAM_INFO
	.align		4
.L_35:
        /*00b8*/ 	.byte	0x04, 0x17
        /*00ba*/ 	.short	(.L_37 - .L_36)
.L_36:
        /*00bc*/ 	.word	0x00000000
        /*00c0*/ 	.short	0x0005
        /*00c2*/ 	.short	0x0028
        /*00c4*/ 	.byte	0x00, 0xf5, 0x21, 0x00


	//----- nvinfo : EIATTR_KPARAM_INFO
	.align		4
.L_37:
        /*00c8*/ 	.byte	0x04, 0x17
        /*00ca*/ 	.short	(.L_39 - .L_38)
.L_38:
        /*00cc*/ 	.word	0x00000000
        /*00d0*/ 	.short	0x0004
        /*00d2*/ 	.short	0x0020
        /*00d4*/ 	.byte	0x00, 0xf5, 0x21, 0x00


	//----- nvinfo : EIATTR_KPARAM_INFO
	.align		4
.L_39:
        /*00d8*/ 	.byte	0x04, 0x17
        /*00da*/ 	.short	(.L_41 - .L_40)
.L_40:
        /*00dc*/ 	.word	0x00000000
        /*00e0*/ 	.short	0x0003
        /*00e2*/ 	.short	0x0018
        /*00e4*/ 	.byte	0x00, 0xf5, 0x21, 0x00


	//----- nvinfo : EIATTR_KPARAM_INFO
	.align		4
.L_41:
        /*00e8*/ 	.byte	0x04, 0x17
        /*00ea*/ 	.short	(.L_43 - .L_42)
.L_42:
        /*00ec*/ 	.word	0x00000000
        /*00f0*/ 	.short	0x0002
        /*00f2*/ 	.short	0x0010
        /*00f4*/ 	.byte	0x00, 0xf5, 0x21, 0x00


	//----- nvinfo : EIATTR_KPARAM_INFO
	.align		4
.L_43:
        /*00f8*/ 	.byte	0x04, 0x17
        /*00fa*/ 	.short	(.L_45 - .L_44)
.L_44:
        /*00fc*/ 	.word	0x00000000
        /*0100*/ 	.short	0x0001
        /*0102*/ 	.short	0x0008
        /*0104*/ 	.byte	0x00, 0xf5, 0x21, 0x00


	//----- nvinfo : EIATTR_KPARAM_INFO
	.align		4
.L_45:
        /*0108*/ 	.byte	0x04, 0x17
        /*010a*/ 	.short	(.L_47 - .L_46)
.L_46:
        /*010c*/ 	.word	0x00000000
        /*0110*/ 	.short	0x0000
        /*0112*/ 	.short	0x0000
        /*0114*/ 	.byte	0x00, 0xf5, 0x21, 0x00


	//----- nvinfo : EIATTR_SPARSE_MMA_MASK
	.align		4
.L_47:
        /*0118*/ 	.byte	0x03, 0x50
        /*011a*/ 	.short	0x0000


	//----- nvinfo : EIATTR_MAXREG_COUNT
	.align		4
        /*011c*/ 	.byte	0x03, 0x1b
        /*011e*/ 	.short	0x00ff


	//----- nvinfo : EIATTR_MERCURY_ISA_VERSION
	.align		4
        /*0120*/ 	.byte	0x03, 0x5f
        /*0122*/ 	.short	0x0101


	//----- nvinfo : EIATTR_VRC_CTA_INIT_COUNT
	.align		4
        /*0124*/ 	.byte	0x02, 0x4a
	.zero		1
	.zero		1


	//----- nvinfo : EIATTR_EXIT_INSTR_OFFSETS
	.align		4
        /*0128*/ 	.byte	0x04, 0x1c
        /*012a*/ 	.short	(.L_49 - .L_48)


	//   ....[0]....
.L_48:
        /*012c*/ 	.word	0x000000a0


	//   ....[1]....
        /*0130*/ 	.word	0x00000280


	//   ....[2]....
        /*0134*/ 	.word	0x00002010


	//   ....[3]....
        /*0138*/ 	.word	0x00002c30


	//----- nvinfo : EIATTR_CRS_STACK_SIZE
	.align		4
.L_49:
        /*013c*/ 	.byte	0x04, 0x1e
        /*013e*/ 	.short	(.L_51 - .L_50)
.L_50:
        /*0140*/ 	.word	0x00000000


	//----- nvinfo : EIATTR_CBANK_PARAM_SIZE
	.align		4
.L_51:
        /*0144*/ 	.byte	0x03, 0x19
        /*0146*/ 	.short	0x0070


	//----- nvinfo : EIATTR_PARAM_CBANK
	.align		4
        /*0148*/ 	.byte	0x04, 0x0a
        /*014a*/ 	.short	(.L_53 - .L_52)
	.align		4
.L_52:
        /*014c*/ 	.word	index@(.nv.constant0._Z18spmm_merge_path_64PfS_PiS0_S0_S0_S0_S0_S0_S0_S0_iiiiii)
        /*0150*/ 	.short	0x0380
        /*0152*/ 	.short	0x0070


	//----- nvinfo : EIATTR_SW_WAR
	.align		4
.L_53:
        /*0154*/ 	.byte	0x04, 0x36
        /*0156*/ 	.short	(.L_55 - .L_54)
.L_54:
        /*0158*/ 	.word	0x00000008
.L_55:


//--------------------- .nv.info._Z15spmm_merge_pathPfS_PiS0_S0_S0_S0_S0_S0_S0_S0_iiiiii --------------------------
	.section	.nv.info._Z15spmm_merge_pathPfS_PiS0_S0_S0_S0_S0_S0_S0_S0_iiiiii,"",@"SHT_CUDA_INFO"
	.sectionflags	@""
	.align	4


	//----- nvinfo : EIATTR_CUDA_API_VERSION
	.align		4
        /*0000*/ 	.byte	0x04, 0x37
        /*0002*/ 	.short	(.L_57 - .L_56)
.L_56:
        /*0004*/ 	.word	0x00000082


	//----- nvinfo : EIATTR_KPARAM_INFO
	.align		4
.L_57:
        /*0008*/ 	.byte	0x04, 0x17
        /*000a*/ 	.short	(.L_59 - .L_58)
.L_58:
        /*000c*/ 	.word	0x00000000
        /*0010*/ 	.short	0x0010
        /*0012*/ 	.short	0x006c
        /*0014*/ 	.byte	0x00, 0xf0, 0x11, 0x00


	//----- nvinfo : EIATTR_KPARAM_INFO
	.align		4
.L_59:
        /*0018*/ 	.byte	0x04, 0x17
        /*001a*/ 	.short	(.L_61 - .L_60)
.L_60:
        /*001c*/ 	.word	0x00000000
        /*0020*/ 	.short	0x000f
        /*0022*/ 	.short	0x0068
        /*0024*/ 	.byte	0x00, 0xf0, 0x11, 0x00


	//----- nvinfo : EIATTR_KPARAM_INFO
	.align		4
.L_61:
        /*0028*/ 	.byte	0x04, 0x17
        /*002a*/ 	.short	(.L_63 - .L_62)
.L_62:
        /*002c*/ 	.word	0x00000000
        /*0030*/ 	.short	0x000e
        /*0032*/ 	.short	0x0064
        /*0034*/ 	.byte	0x00, 0xf0, 0x11, 0x00


	//----- nvinfo : EIATTR_KPARAM_INFO
	.align		4
.L_63:
        /*0038*/ 	.byte	0x04, 0x17
        /*003a*/ 	.short	(.L_65 - .L_64)
.L_64:
        /*003c*/ 	.word	0x00000000
        /*0040*/ 	.short	0x000d
        /*0042*/ 	.short	0x0060
        /*0044*/ 	.byte	0x00, 0xf0, 0x11, 0x00


	//----- nvinfo : EIATTR_KPARAM_INFO
	.align		4
.L_65:
        /*0048*/ 	.byte	0x04, 0x17
        /*004a*/ 	.short	(.L_67 - .L_66)
.L_66:
        /*004c*/ 	.word	0x00000000
        /*0050*/ 	.short	0x000c
        /*0052*/ 	.short	0x005c
        /*0054*/ 	.byte	0x00, 0xf0, 0x11, 0x00


	//----- nvinfo : EIATTR_KPARAM_INFO
	.align		4
.L_67:
        /*0058*/ 	.byte	0x04, 0x17
        /*005a*/ 	.short	(.L_69 - .L_68)
.L_68:
        /*005c*/ 	.word	0x00000000
        /*0060*/ 	.short	0x000b
        /*0062*/ 	.short	0x0058
        /*0064*/ 	.byte	0x00, 0xf0, 0x11, 0x00


	//----- nvinfo : EIATTR_KPARAM_INFO
	.align		4
.L_69:
        /*0068*/ 	.byte	0x04, 0x17
        /*006a*/ 	.short	(.L_71 - .L_70)
.L_70:
        /*006c*/ 	.word	0x00000000
        /*0070*/ 	.short	0x000a
        /*0072*/ 	.short	0x0050
        /*0074*/ 	.byte	0x00, 0xf5, 0x21, 0x00


	//----- nvinfo : EIATTR_KPARAM_INFO
	.align		4
.L_71:
        /*0078*/ 	.byte	0x04, 0x17
        /*007a*/ 	.short	(.L_73 - .L_72)
.L_72:
        /*007c*/ 	.word	0x00000000
        /*0080*/ 	.short	0x0009
        /*0082*/ 	.short	0x0048
        /*0084*/ 	.byte	0x00, 0xf5, 0x21, 0x00


	//----- nvinfo : EIATTR_KPARAM_INFO
	.align		4
.L_73:
        /*0088*/ 	.byte	0x04, 0x17
        /*008a*/ 	.short	(.L_75 - .L_74)
.L_74:
        /*008c*/ 	.word	0x00000000
        /*0090*/ 	.short	0x0008
        /*0092*/ 	.short	0x0040
        /*0094*/ 	.byte	0x00, 0xf5, 0x21, 0x00


	//----- nvinfo : EIATTR_KPARAM_INFO
	.align		4
.L_75:
        /*0098*/ 	.byte	0x04, 0x17
        /*009a*/ 	.short	(.L_77 - .L_76)
.L_76:
        /*009c*/ 	.word	0x00000000
        /*00a0*/ 	.short	0x0007
        /*00a2*/ 	.short	0x0038
        /*00a4*/ 	.byte	0x00, 0xf5, 0x21, 0x00


	//----- nvinfo : EIATTR_KPARAM_INFO
	.align		4
.L_77:
        /*00a8*/ 	.byte	0x04, 0x17
        /*00aa*/ 	.short	(.L_79 - .L_78)
.L_78:
        /*00ac*/ 	.word	0x00000000
        /*00b0*/ 	.short	0x0006
        /*00b2*/ 	.short	0x0030
        /*00b4*/ 	.byte	0x00, 0xf5, 0x21, 0x00


	//----- nvinfo : EIATTR_KPARAM_INFO
	.align		4
.L_79:
        /*00b8*/ 	.byte	0x04, 0x17
        /*00ba*/ 	.short	(.L_81 - .L_80)
.L_80:
        /*00bc*/ 	.word	0x00000000
        /*00c0*/ 	.short	0x0005
        /*00c2*/ 	.short	0x0028
        /*00c4*/ 	.byte	0x00, 0xf5, 0x21, 0x00


	//----- nvinfo : EIATTR_KPARAM_INFO
	.align		4
.L_81:
        /*00c8*/ 	.byte	0x04, 0x17
        /*00ca*/ 	.short	(.L_83 - .L_82)
.L_82:
        /*00cc*/ 	.word	0x00000000
        /*00d0*/ 	.short	0x0004
        /*00d2*/ 	.short	0x0020
        /*00d4*/ 	.byte	0x00, 0xf5, 0x21, 0x00


	//----- nvinfo : EIATTR_KPARAM_INFO
	.align		4
.L_83:
        /*00d8*/ 	.byte	0x04, 0x17
        /*00da*/ 	.short	(.L_85 - .L_84)
.L_84:
        /*00dc*/ 	.word	0x00000000
        /*00e0*/ 	.short	0x0003
        /*00e2*/ 	.short	0x0018
        /*00e4*/ 	.byte	0x00, 0xf5, 0x21, 0x00


	//----- nvinfo : EIATTR_KPARAM_INFO
	.align		4
.L_85:
        /*00e8*/ 	.byte	0x04, 0x17
        /*00ea*/ 	.short	(.L_87 - .L_86)
.L_86:
        /*00ec*/ 	.word	0x00000000
        /*00f0*/ 	.short	0x0002
        /*00f2*/ 	.short	0x0010
        /*00f4*/ 	.byte	0x00, 0xf5, 0x21, 0x00


	//----- nvinfo : EIATTR_KPARAM_INFO
	.align		4
.L_87:
        /*00f8*/ 	.byte	0x04, 0x17
        /*00fa*/ 	.short	(.L_89 - .L_88)
.L_88:
        /*00fc*/ 	.word	0x00000000
        /*0100*/ 	.short	0x0001
        /*0102*/ 	.short	0x0008
        /*0104*/ 	.byte	0x00, 0xf5, 0x21, 0x00


	//----- nvinfo : EIATTR_KPARAM_INFO
	.align		4
.L_89:
        /*0108*/ 	.byte	0x04, 0x17
        /*010a*/ 	.short	(.L_91 - .L_90)
.L_90:
        /*010c*/ 	.word	0x00000000
        /*0110*/ 	.short	0x0000
        /*0112*/ 	.short	0x0000
        /*0114*/ 	.byte	0x00, 0xf5, 0x21, 0x00


	//----- nvinfo : EIATTR_SPARSE_MMA_MASK
	.align		4
.L_91:
        /*0118*/ 	.byte	0x03, 0x50
        /*011a*/ 	.short	0x0000


	//----- nvinfo : EIATTR_MAXREG_COUNT
	.align		4
        /*011c*/ 	.byte	0x03, 0x1b
        /*011e*/ 	.short	0x00ff


	//----- nvinfo : EIATTR_MERCURY_ISA_VERSION
	.align		4
        /*0120*/ 	.byte	0x03, 0x5f
        /*0122*/ 	.short	0x0101


	//----- nvinfo : EIATTR_VRC_CTA_INIT_COUNT
	.align		4
        /*0124*/ 	.byte	0x02, 0x4a
	.zero		1
	.zero		1


	//----- nvinfo : EIATTR_EXIT_INSTR_OFFSETS
	.align		4
        /*0128*/ 	.byte	0x04, 0x1c
        /*012a*/ 	.short	(.L_93 - .L_92)


	//   ....[0]....
.L_92:
        /*012c*/ 	.word	0x000000a0


	//   ....[1]....
        /*0130*/ 	.word	0x00000f70


	//   ....[2]....
        /*0134*/ 	.word	0x000016c0


	//----- nvinfo : EIATTR_CRS_STACK_SIZE
	.align		4
.L_93:
        /*0138*/ 	.byte	0x04, 0x1e
        /*013a*/ 	.short	(.L_95 - .L_94)
.L_94:
        /*013c*/ 	.word	0x00000000


	//----- nvinfo : EIATTR_CBANK_PARAM_SIZE
	.align		4
.L_95:
        /*0140*/ 	.byte	0x03, 0x19
        /*0142*/ 	.short	0x0070


	//----- nvinfo : EIATTR_PARAM_CBANK
	.align		4
        /*0144*/ 	.byte	0x04, 0x0a
        /*0146*/ 	.short	(.L_97 - .L_96)
	.align		4
.L_96:
        /*0148*/ 	.word	index@(.nv.constant0._Z15spmm_merge_pathPfS_PiS0_S0_S0_S0_S0_S0_S0_S0_iiiiii)
        /*014c*/ 	.short	0x0380
        /*014e*/ 	.short	0x0070


	//----- nvinfo : EIATTR_SW_WAR
	.align		4
.L_97:
        /*0150*/ 	.byte	0x04, 0x36
        /*0152*/ 	.short	(.L_99 - .L_98)
.L_98:
        /*0154*/ 	.word	0x00000008
.L_99:


//--------------------- .nv.callgraph             --------------------------
	.section	.nv.callgraph,"",@"SHT_CUDA_CALLGRAPH"
	.align	4
	.sectionentsize	8
	.align		4
        /*0000*/ 	.word	0x00000000
	.align		4
        /*0004*/ 	.word	0xffffffff
	.align		4
        /*0008*/ 	.word	0x00000000
	.align		4
        /*000c*/ 	.word	0xfffffffe
	.align		4
        /*0010*/ 	.word	0x00000000
	.align		4
        /*0014*/ 	.word	0xfffffffd
	.align		4
        /*0018*/ 	.word	0x00000000
	.align		4
        /*001c*/ 	.word	0xfffffffc


//--------------------- .text._Z18spmm_merge_path_64PfS_PiS0_S0_S0_S0_S0_S0_S0_S0_iiiiii --------------------------
	.section	.text._Z18spmm_merge_path_64PfS_PiS0_S0_S0_S0_S0_S0_S0_S0_iiiiii,"ax",@progbits
	.align	128
        .global         _Z18spmm_merge_path_64PfS_PiS0_S0_S0_S0_S0_S0_S0_S0_iiiiii
        .type           _Z18spmm_merge_path_64PfS_PiS0_S0_S0_S0_S0_S0_S0_S0_iiiiii,@function
        .size           _Z18spmm_merge_path_64PfS_PiS0_S0_S0_S0_S0_S0_S0_S0_iiiiii,(.L_x_59 - _Z18spmm_merge_path_64PfS_PiS0_S0_S0_S0_S0_S0_S0_S0_iiiiii)
        .other          _Z18spmm_merge_path_64PfS_PiS0_S0_S0_S0_S0_S0_S0_S0_iiiiii,@"STO_CUDA_ENTRY STV_DEFAULT"
_Z18spmm_merge_path_64PfS_PiS0_S0_S0_S0_S0_S0_S0_S0_iiiiii:
.text._Z18spmm_merge_path_64PfS_PiS0_S0_S0_S0_S0_S0_S0_S0_iiiiii:
[----:B------:R-:W-:Y:S01]  /*0000*/  LDC R1, c[0x0][0x37c] ;  /* 0x0000df00ff017b82 */ /* 0x000fe20000000800 */
[----:B------:R-:W0:Y:S07]  /*0010*/  S2R R9, SR_TID.X ;  /* 0x0000000000097919 */ /* 0x000e2e0000002100 */
[----:B------:R-:W0:Y:S01]  /*0020*/  S2UR UR4, SR_CTAID.X ;  /* 0x00000000000479c3 */ /* 0x000e220000002500 */
[----:B------:R-:W1:Y:S07]  /*0030*/  LDCU UR5, c[0x0][0x3e8] ;  /* 0x00007d00ff0577ac */ /* 0x000e6e0008000800 */
[----:B------:R-:W0:Y:S02]  /*0040*/  LDC R0, c[0x0][0x360] ;  /* 0x0000d800ff007b82 */ /* 0x000e240000000800 */
[----:B0-----:R-:W-:-:S05]  /*0050*/  IMAD R0, R0, UR4, R9 ;  /* 0x0000000400007c24 */ /* 0x001fca000f8e0209 */
[----:B------:R-:W-:-:S04]  /*0060*/  SHF.R.S32.HI R3, RZ, 0x1f, R0 ;  /* 0x0000001fff037819 */ /* 0x000fc80000011400 */
[----:B------:R-:W-:-:S04]  /*0070*/  LEA.HI R3, R3, R0, RZ, 0x5 ;  /* 0x0000000003037211 */ /* 0x000fc800078f28ff */
[----:B------:R-:W-:-:S04]  /*0080*/  SHF.R.S32.HI R0, RZ, 0x5, R3 ;  /* 0x00000005ff007819 */ /* 0x000fc80000011403 */
[----:B-1----:R-:W-:-:S13]  /*0090*/  ISETP.GE.AND P0, PT, R0, UR5, PT ;  /* 0x0000000500007c0c */ /* 0x002fda000bf06270 */
[----:B------:R-:W-:Y:S05]  /*00a0*/  @P0 EXIT ;  /* 0x000000000000094d */ /* 0x000fea0003800000 */
[----:B------:R-:W0:Y:S01]  /*00b0*/  LDC R13, c[0x0][0x3ec] ;  /* 0x0000fb00ff0d7b82 */ /* 0x000e220000000800 */
[----:B------:R-:W-:Y:S01]  /*00c0*/  ISETP.GE.AND P2, PT, R0, RZ, PT ;  /* 0x000000ff0000720c */ /* 0x000fe20003f46270 */
[----:B------:R-:W1:Y:S01]  /*00d0*/  LDCU UR4, c[0x0][0x3dc] ;  /* 0x00007b80ff0477ac */ /* 0x000e620008000800 */
[-C--:B0-----:R-:W-:Y:S02]  /*00e0*/  IABS R11, R13.reuse ;  /* 0x0000000d000b7213 */ /* 0x081fe40000000000 */
[----:B------:R-:W-:Y:S02]  /*00f0*/  LOP3.LUT R7, RZ, R13, RZ, 0x33, !PT ;  /* 0x0000000dff077212 */ /* 0x000fe400078e33ff */
[----:B------:R-:W0:Y:S08]  /*0100*/  I2F.RP R4, R11 ;  /* 0x0000000b00047306 */ /* 0x000e300000209400 */
[----:B0-----:R-:W0:Y:S02]  /*0110*/  MUFU.RCP R4, R4 ;  /* 0x0000000400047308 */ /* 0x001e240000001000 */
[----:B0-----:R-:W-:-:S06]  /*0120*/  IADD3 R2, PT, PT, R4, 0xffffffe, RZ ;  /* 0x0ffffffe04027810 */ /* 0x001fcc0007ffe0ff */
[----:B------:R0:W2:Y:S02]  /*0130*/  F2I.FTZ.U32.TRUNC.NTZ R3, R2 ;  /* 0x0000000200037305 */ /* 0x0000a4000021f000 */
[----:B0-----:R-:W-:Y:S01]  /*0140*/  HFMA2 R2, -RZ, RZ, 0, 0 ;  /* 0x00000000ff027431 */ /* 0x001fe200000001ff */
[----:B--2---:R-:W-:-:S05]  /*0150*/  IADD3 R6, PT, PT, RZ, -R3, RZ ;  /* 0x80000003ff067210 */ /* 0x004fca0007ffe0ff */
[----:B------:R-:W-:Y:S01]  /*0160*/  IMAD R5, R6, R11, RZ ;  /* 0x0000000b06057224 */ /* 0x000fe200078e02ff */
[----:B------:R-:W-:-:S03]  /*0170*/  IABS R6, R0 ;  /* 0x0000000000067213 */ /* 0x000fc60000000000 */
[----:B------:R-:W-:-:S06]  /*0180*/  IMAD.HI.U32 R3, R3, R5, R2 ;  /* 0x0000000503037227 */ /* 0x000fcc00078e0002 */
[----:B------:R-:W-:-:S05]  /*0190*/  IMAD.HI.U32 R5, R3, R6, RZ ;  /* 0x0000000603057227 */ /* 0x000fca00078e00ff */
[----:B------:R-:W-:-:S05]  /*01a0*/  IADD3 R4, PT, PT, -R5, RZ, RZ ;  /* 0x000000ff05047210 */ /* 0x000fca0007ffe1ff */
[----:B------:R-:W-:-:S05]  /*01b0*/  IMAD R4, R11, R4, R6 ;  /* 0x000000040b047224 */ /* 0x000fca00078e0206 */
[----:B------:R-:W-:-:S13]  /*01c0*/  ISETP.GT.U32.AND P0, PT, R11, R4, PT ;  /* 0x000000040b00720c */ /* 0x000fda0003f04070 */
[----:B------:R-:W-:-:S04]  /*01d0*/  @!P0 IADD3 R4, PT, PT, R4, -R11, RZ ;  /* 0x8000000b04048210 */ /* 0x000fc80007ffe0ff */
[----:B------:R-:W-:Y:S02]  /*01e0*/  ISETP.GT.U32.AND P1, PT, R11, R4, PT ;  /* 0x000000040b00720c */ /* 0x000fe40003f24070 */
[----:B------:R-:W-:-:S04]  /*01f0*/  IADD3 R3, PT, PT, R4, -R11, RZ ;  /* 0x8000000b04037210 */ /* 0x000fc80007ffe0ff */
[----:B------:R-:W-:Y:S02]  /*0200*/  SEL R2, R3, R4, !P1 ;  /* 0x0000000403027207 */ /* 0x000fe40004800000 */
[----:B------:R-:W-:Y:S02]  /*0210*/  ISETP.NE.AND P1, PT, R13, RZ, PT ;  /* 0x000000ff0d00720c */ /* 0x000fe40003f25270 */
[----:B------:R-:W-:Y:S02]  /*0220*/  @!P2 IADD3 R2, PT, PT, -R2, RZ, RZ ;  /* 0x000000ff0202a210 */ /* 0x000fe40007ffe1ff */
[----:B------:R-:W-:Y:S02]  /*0230*/  LOP3.LUT R3, R9, 0x1f, RZ, 0xc0, !PT ;  /* 0x0000001f09037812 */ /* 0x000fe400078ec0ff */
[----:B------:R-:W-:Y:S02]  /*0240*/  SEL R6, R7, R2, !P1 ;  /* 0x0000000207067207 */ /* 0x000fe40004800000 */
[----:B-1----:R-:W-:-:S02]  /*0250*/  MOV R2, UR4 ;  /* 0x0000000400027c02 */ /* 0x002fc40008000f00 */
[----:B------:R-:W-:-:S04]  /*0260*/  LEA R3, R6, R3, 0x5 ;  /* 0x0000000306037211 */ /* 0x000fc800078e28ff */
[----:B------:R-:W-:-:S13]  /*0270*/  ISETP.GT.AND P2, PT, R3, R2, PT ;  /* 0x000000020300720c */ /* 0x000fda0003f44270 */
[----:B------:R-:W-:Y:S05]  /*0280*/  @P2 EXIT ;  /* 0x000000000000294d */ /* 0x000fea0003800000 */
[----:B------:R-:W-:Y:S01]  /*0290*/  ISETP.GE.U32.AND P2, PT, R4, R11, PT ;  /* 0x0000000b0400720c */ /* 0x000fe20003f46070 */
[----:B------:R-:W0:Y:S01]  /*02a0*/  LDCU.64 UR4, c[0x0][0x358] ;  /* 0x00006b00ff0477ac */ /* 0x000e220008000a00 */
[----:B------:R-:W-:Y:S01]  /*02b0*/  LOP3.LUT R0, R0, R13, RZ, 0x3c, !PT ;  /* 0x0000000d00007212 */ /* 0x000fe200078e3cff */
[----:B------:R-:W1:Y:S01]  /*02c0*/  LDC.64 R10, c[0x0][0x3a8] ;  /* 0x0000ea00ff0a7b82 */ /* 0x000e620000000a00 */
[----:B------:R-:W-:Y:S02]  /*02d0*/  @!P0 IADD3 R5, PT, PT, R5, 0x1, RZ ;  /* 0x0000000105058810 */ /* 0x000fe40007ffe0ff */
[----:B------:R-:W-:-:S05]  /*02e0*/  ISETP.GE.AND P3, PT, R0, RZ, PT ;  /* 0x000000ff0000720c */ /* 0x000fca0003f66270 */
[----:B------:R-:W2:Y:S02]  /*02f0*/  LDC.64 R8, c[0x0][0x3c8] ;  /* 0x0000f200ff087b82 */ /* 0x000ea40000000a00 */
[----:B------:R-:W-:-:S04]  /*0300*/  @P2 IADD3 R5, PT, PT, R5, 0x1, RZ ;  /* 0x0000000105052810 */ /* 0x000fc80007ffe0ff */
[----:B------:R-:W-:Y:S02]  /*0310*/  MOV R0, R5 ;  /* 0x0000000500007202 */ /* 0x000fe40000000f00 */
[----:B------:R-:W3:Y:S02]  /*0320*/  LDC.64 R12, c[0x0][0x3d0] ;  /* 0x0000f400ff0c7b82 */ /* 0x000ee40000000a00 */
[----:B------:R-:W-:-:S04]  /*0330*/  @!P3 IADD3 R0, PT, PT, -R0, RZ, RZ ;  /* 0x000000ff0000b210 */ /* 0x000fc80007ffe1ff */
[----:B------:R-:W-:Y:S02]  /*0340*/  SEL R0, R7, R0, !P1 ;  /* 0x0000000007007207 */ /* 0x000fe40004800000 */
[----:B------:R-:W4:Y:S03]  /*0350*/  LDC.64 R16, c[0x0][0x3b0] ;  /* 0x0000ec00ff107b82 */ /* 0x000f260000000a00 */
[----:B-1----:R-:W-:-:S05]  /*0360*/  IMAD.WIDE R10, R0, 0x4, R10 ;  /* 0x00000004000a7825 */ /* 0x002fca00078e020a */
[----:B------:R-:W1:Y:S01]  /*0370*/  LDC.64 R4, c[0x0][0x3c0] ;  /* 0x0000f000ff047b82 */ /* 0x000e620000000a00 */
[----:B0-----:R-:W4:Y:S01]  /*0380*/  LDG.E R11, desc[UR4][R10.64] ;  /* 0x000000040a0b7981 */ /* 0x001f22000c1e1900 */
[----:B--2---:R-:W-:-:S04]  /*0390*/  IMAD.WIDE R8, R0, 0x4, R8 ;  /* 0x0000000400087825 */ /* 0x004fc800078e0208 */
[C---:B---3--:R-:W-:Y:S02]  /*03a0*/  IMAD.WIDE R12, R0.reuse, 0x4, R12 ;  /* 0x00000004000c7825 */ /* 0x048fe400078e020c */
[----:B------:R-:W0:Y:S02]  /*03b0*/  LDC.64 R14, c[0x0][0x3b8] ;  /* 0x0000ee00ff0e7b82 */ /* 0x000e240000000a00 */
[----:B----4-:R-:W-:-:S05]  /*03c0*/  IMAD.WIDE R16, R0, 0x4, R16 ;  /* 0x0000000400107825 */ /* 0x010fca00078e0210 */
[----:B------:R2:W5:Y:S01]  /*03d0*/  LDG.E R6, desc[UR4][R16.64] ;  /* 0x0000000410067981 */ /* 0x000562000c1e1900 */
[----:B-1----:R-:W-:-:S03]  /*03e0*/  IMAD.WIDE R18, R0, 0x4, R4 ;  /* 0x0000000400127825 */ /* 0x002fc600078e0204 */
[----:B------:R2:W5:Y:S04]  /*03f0*/  LDG.E R4, desc[UR4][R8.64] ;  /* 0x0000000408047981 */ /* 0x000568000c1e1900 */
[----:B------:R2:W5:Y:S04]  /*0400*/  LDG.E R5, desc[UR4][R12.64] ;  /* 0x000000040c057981 */ /* 0x000568000c1e1900 */
[----:B------:R2:W5:Y:S01]  /*0410*/  LDG.E R7, desc[UR4][R18.64] ;  /* 0x0000000412077981 */ /* 0x000562000c1e1900 */
[----:B------:R-:W-:Y:S01]  /*0420*/  BSSY.RECONVERGENT B1, `(.L_x_0) ;  /* 0x00000d4000017945 */ /* 0x000fe20003800200 */
[----:B0-----:R-:W-:Y:S01]  /*0430*/  IMAD.WIDE R14, R0, 0x4, R14 ;  /* 0x00000004000e7825 */ /* 0x001fe200078e020e */
[----:B------:R-:W-:-:S13]  /*0440*/  ISETP.NE.AND P0, PT, R11, RZ, PT ;  /* 0x000000ff0b00720c */ /* 0x000fda0003f05270 */
[----:B--2---:R-:W-:Y:S05]  /*0450*/  @!P0 BRA `(.L_x_1) ;  /* 0x0000000c00408947 */ /* 0x004fea0003800000 */
[----:B------:R-:W2:Y:S01]  /*0460*/  LDG.E R8, desc[UR4][R14.64] ;  /* 0x000000040e087981 */ /* 0x000ea2000c1e1900 */
[----:B------:R-:W-:Y:S01]  /*0470*/  BSSY.RECONVERGENT B0, `(.L_x_2) ;  /* 0x00000c9000007945 */ /* 0x000fe20003800200 */
[----:B------:R-:W-:Y:S02]  /*0480*/  MOV R26, RZ ;  /* 0x000000ff001a7202 */ /* 0x000fe40000000f00 */
[----:B--2---:R-:W-:-:S13]  /*0490*/  ISETP.GE.AND P0, PT, R8, 0x1, PT ;  /* 0x000000010800780c */ /* 0x004fda0003f06270 */
[----:B------:R-:W-:Y:S05]  /*04a0*/  @!P0 BRA `(.L_x_3) ;  /* 0x0000000c00148947 */ /* 0x000fea0003800000 */
[----:B------:R-:W0:Y:S02]  /*04b0*/  LDC.64 R12, c[0x0][0x3a0] ;  /* 0x0000e800ff0c7b82 */ /* 0x000e240000000a00 */
[----:B0----5:R-:W-:-:S05]  /*04c0*/  IMAD.WIDE R14, R4, 0x4, R12 ;  /* 0x00000004040e7825 */ /* 0x021fca00078e020c */
[----:B------:R-:W2:Y:S01]  /*04d0*/  LDG.E R0, desc[UR4][R14.64] ;  /* 0x000000040e007981 */ /* 0x000ea2000c1e1900 */
[C---:B------:R-:W-:Y:S01]  /*04e0*/  ISETP.GE.U32.AND P0, PT, R8.reuse, 0x8, PT ;  /* 0x000000080800780c */ /* 0x040fe20003f06070 */
[----:B------:R-:W-:Y:S01]  /*04f0*/  BSSY.RECONVERGENT B2, `(.L_x_4) ;  /* 0x0000060000027945 */ /* 0x000fe20003800200 */
[----:B------:R-:W-:Y:S01]  /*0500*/  LOP3.LUT R9, R8, 0x7, RZ, 0xc0, !PT ;  /* 0x0000000708097812 */ /* 0x000fe200078ec0ff */
[----:B------:R-:W-:-:S03]  /*0510*/  HFMA2 R26, -RZ, RZ, 0, 0 ;  /* 0x00000000ff1a7431 */ /* 0x000fc600000001ff */
[----:B------:R-:W-:Y:S02]  /*0520*/  ISETP.NE.AND P1, PT, R9, RZ, PT ;  /* 0x000000ff0900720c */ /* 0x000fe40003f25270 */
[----:B--2---:R-:W-:-:S05]  /*0530*/  I2FP.F32.S32 R0, R0 ;  /* 0x0000000000007245 */ /* 0x004fca0000201400 */
[----:B------:R-:W-:Y:S06]  /*0540*/  @!P0 BRA `(.L_x_5) ;  /* 0x0000000400688947 */ /* 0x000fec0003800000 */
[----:B------:R-:W-:Y:S02]  /*0550*/  LOP3.LUT R10, R8, 0x7ffffff8, RZ, 0xc0, !PT ;  /* 0x7ffffff8080a7812 */ /* 0x000fe400078ec0ff */
[----:B------:R-:W-:Y:S02]  /*0560*/  MOV R21, RZ ;  /* 0x000000ff00157202 */ /* 0x000fe40000000f00 */
[----:B------:R-:W-:-:S07]  /*0570*/  MOV R26, RZ ;  /* 0x000000ff001a7202 */ /* 0x000fce0000000f00 */
.L_x_6:
[----:B------:R-:W0:Y:S08]  /*0580*/  LDC.64 R24, c[0x0][0x398] ;  /* 0x0000e600ff187b82 */ /* 0x000e300000000a00 */
[----:B------:R-:W1:Y:S01]  /*0590*/  LDC.64 R14, c[0x0][0x388] ;  /* 0x0000e200ff0e7b82 */ /* 0x000e620000000a00 */
[----:B0-----:R-:W-:-:S05]  /*05a0*/  IMAD.WIDE R24, R11, 0x4, R24 ;  /* 0x000000040b187825 */ /* 0x001fca00078e0218 */
[----:B------:R-:W2:Y:S04]  /*05b0*/  LDG.E R17, desc[UR4][R24.64] ;  /* 0x0000000418117981 */ /* 0x000ea8000c1e1900 */
[----:B------:R-:W3:Y:S04]  /*05c0*/  LDG.E R19, desc[UR4][R24.64+0x4] ;  /* 0x0000040418137981 */ /* 0x000ee8000c1e1900 */
[----:B------:R-:W4:Y:S01]  /*05d0*/  LDG.E R27, desc[UR4][R24.64+0xc] ;  /* 0x00000c04181b7981 */ /* 0x000f22000c1e1900 */
[----:B--2---:R-:W-:-:S04]  /*05e0*/  IMAD.WIDE R28, R17, 0x4, R12 ;  /* 0x00000004111c7825 */ /* 0x004fc800078e020c */
[----:B------:R-:W-:Y:S02]  /*05f0*/  IMAD R23, R17, R2, R3 ;  /* 0x0000000211177224 */ /* 0x000fe400078e0203 */
[----:B------:R-:W2:Y:S02]  /*0600*/  LDG.E R28, desc[UR4][R28.64] ;  /* 0x000000041c1c7981 */ /* 0x000ea4000c1e1900 */
[----:B-1----:R-:W-:-:S06]  /*0610*/  IMAD.WIDE R22, R23, 0x4, R14 ;  /* 0x0000000417167825 */ /* 0x002fcc00078e020e */
[----:B------:R-:W5:Y:S04]  /*0620*/  LDG.E R22, desc[UR4][R22.64] ;  /* 0x0000000416167981 */ /* 0x000f68000c1e1900 */
[----:B------:R-:W4:Y:S01]  /*0630*/  LDG.E R29, desc[UR4][R24.64+0x8] ;  /* 0x00000804181d7981 */ /* 0x000f22000c1e1900 */
[----:B---3--:R-:W-:-:S04]  /*0640*/  IMAD.WIDE R16, R19, 0x4, R12 ;  /* 0x0000000413107825 */ /* 0x008fc800078e020c */
[----:B------:R-:W-:Y:S01]  /*0650*/  IMAD R19, R19, R2, R3 ;  /* 0x0000000213137224 */ /* 0x000fe200078e0203 */
[----:B------:R0:W3:Y:S03]  /*0660*/  LDG.E R20, desc[UR4][R16.64] ;  /* 0x0000000410147981 */ /* 0x0000e6000c1e1900 */
[----:B------:R-:W-:-:S06]  /*0670*/  IMAD.WIDE R18, R19, 0x4, R14 ;  /* 0x0000000413127825 */ /* 0x000fcc00078e020e */
[----:B------:R-:W3:Y:S01]  /*0680*/  LDG.E R19, desc[UR4][R18.64] ;  /* 0x0000000412137981 */ /* 0x000ee2000c1e1900 */
[----:B--2---:R-:W-:-:S05]  /*0690*/  I2FP.F32.S32 R28, R28 ;  /* 0x0000001c001c7245 */ /* 0x004fca0000201400 */
[----:B------:R-:W-:-:S04]  /*06a0*/  FFMA R28, R0, R28, RZ ;  /* 0x0000001c001c7223 */ /* 0x000fc800000000ff */
[----:B-----5:R-:W-:Y:S01]  /*06b0*/  FFMA R28, R28, R22, RZ ;  /* 0x000000161c1c7223 */ /* 0x020fe200000000ff */
[----:B----4-:R-:W-:-:S03]  /*06c0*/  IMAD R23, R29, R2, R3 ;  /* 0x000000021d177224 */ /* 0x010fc600078e0203 */
[----:B0-----:R-:W-:Y:S01]  /*06d0*/  FADD R17, R28, R26 ;  /* 0x0000001a1c117221 */ /* 0x001fe20000000000 */
[----:B------:R-:W-:Y:S01]  /*06e0*/  IMAD.WIDE R28, R29, 0x4, R12 ;  /* 0x000000041d1c7825 */ /* 0x000fe200078e020c */
[----:B------:R-:W2:Y:S04]  /*06f0*/  LDG.E R26, desc[UR4][R24.64+0x10] ;  /* 0x00001004181a7981 */ /* 0x000ea8000c1e1900 */
[----:B------:R0:W4:Y:S01]  /*0700*/  LDG.E R16, desc[UR4][R28.64] ;  /* 0x000000041c107981 */ /* 0x000122000c1e1900 */
[----:B------:R-:W-:-:S05]  /*0710*/  IMAD.WIDE R22, R23, 0x4, R14 ;  /* 0x0000000417167825 */ /* 0x000fca00078e020e */
[----:B------:R1:W5:Y:S01]  /*0720*/  LDG.E R18, desc[UR4][R22.64] ;  /* 0x0000000416127981 */ /* 0x000362000c1e1900 */
[----:B0-----:R-:W-:-:S04]  /*0730*/  IMAD.WIDE R28, R27, 0x4, R12 ;  /* 0x000000041b1c7825 */ /* 0x001fc800078e020c */
[----:B------:R-:W-:Y:S02]  /*0740*/  IMAD R27, R27, R2, R3 ;  /* 0x000000021b1b7224 */ /* 0x000fe400078e0203 */
[----:B------:R4:W2:Y:S02]  /*0750*/  LDG.E R28, desc[UR4][R28.64] ;  /* 0x000000041c1c7981 */ /* 0x0008a4000c1e1900 */
[----:B-1----:R-:W-:Y:S01]  /*0760*/  IMAD.WIDE R22, R27, 0x4, R14 ;  /* 0x000000041b167825 */ /* 0x002fe200078e020e */
[----:B---3--:R-:W-:-:S05]  /*0770*/  I2FP.F32.S32 R27, R20 ;  /* 0x00000014001b7245 */ /* 0x008fca0000201400 */
[----:B------:R-:W3:Y:S01]  /*0780*/  LDG.E R23, desc[UR4][R22.64] ;  /* 0x0000000416177981 */ /* 0x000ee2000c1e1900 */
[----:B------:R-:W-:-:S03]  /*0790*/  FFMA R20, R0, R27, RZ ;  /* 0x0000001b00147223 */ /* 0x000fc600000000ff */
[----:B------:R-:W3:Y:S01]  /*07a0*/  LDG.E R27, desc[UR4][R24.64+0x14] ;  /* 0x00001404181b7981 */ /* 0x000ee2000c1e1900 */
[----:B------:R-:W-:-:S03]  /*07b0*/  FFMA R20, R20, R19, RZ ;  /* 0x0000001314147223 */ /* 0x000fc600000000ff */
[----:B------:R-:W3:Y:S01]  /*07c0*/  LDG.E R19, desc[UR4][R24.64+0x1c] ;  /* 0x00001c0418137981 */ /* 0x000ee2000c1e1900 */
[----:B------:R-:W-:-:S03]  /*07d0*/  FADD R20, R17, R20 ;  /* 0x0000001411147221 */ /* 0x000fc60000000000 */
[----:B------:R0:W3:Y:S01]  /*07e0*/  LDG.E R17, desc[UR4][R24.64+0x18] ;  /* 0x0000180418117981 */ /* 0x0000e2000c1e1900 */
[----:B----4-:R-:W-:-:S05]  /*07f0*/  I2FP.F32.S32 R29, R16 ;  /* 0x00000010001d7245 */ /* 0x010fca0000201400 */
[----:B------:R-:W-:-:S04]  /*0800*/  FFMA R29, R0, R29, RZ ;  /* 0x0000001d001d7223 */ /* 0x000fc800000000ff */
[----:B-----5:R-:W-:Y:S01]  /*0810*/  FFMA R29, R29, R18, RZ ;  /* 0x000000121d1d7223 */ /* 0x020fe200000000ff */
[----:B--2---:R-:W-:-:S03]  /*0820*/  I2FP.F32.S32 R28, R28 ;  /* 0x0000001c001c7245 */ /* 0x004fc60000201400 */
[----:B------:R-:W-:Y:S02]  /*0830*/  FADD R20, R20, R29 ;  /* 0x0000001d14147221 */ /* 0x000fe40000000000 */
[----:B------:R-:W-:Y:S01]  /*0840*/  FFMA R28, R0, R28, RZ ;  /* 0x0000001c001c7223 */ /* 0x000fe200000000ff */
[----:B------:R-:W-:-:S03]  /*0850*/  IMAD R16, R26, R2, R3 ;  /* 0x000000021a107224 */ /* 0x000fc600078e0203 */
[----:B---3--:R-:W-:Y:S01]  /*0860*/  FFMA R23, R28, R23, RZ ;  /* 0x000000171c177223 */ /* 0x008fe200000000ff */
[----:B------:R-:W-:-:S04]  /*0870*/  IMAD.WIDE R28, R26, 0x4, R12 ;  /* 0x000000041a1c7825 */ /* 0x000fc800078e020c */
[----:B0-----:R-:W-:Y:S01]  /*0880*/  IMAD.WIDE R24, R16, 0x4, R14 ;  /* 0x0000000410187825 */ /* 0x001fe200078e020e */
[----:B------:R0:W2:Y:S05]  /*0890*/  LDG.E R22, desc[UR4][R28.64] ;  /* 0x000000041c167981 */ /* 0x0000aa000c1e1900 */
[----:B------:R-:W3:Y:S01]  /*08a0*/  LDG.E R24, desc[UR4][R24.64] ;  /* 0x0000000418187981 */ /* 0x000ee2000c1e1900 */
[----:B0-----:R-:W-:-:S04]  /*08b0*/  IMAD.WIDE R28, R27, 0x4, R12 ;  /* 0x000000041b1c7825 */ /* 0x001fc800078e020c */
[-CC-:B------:R-:W-:Y:S01]  /*08c0*/  IMAD R27, R27, R2.reuse, R3.reuse ;  /* 0x000000021b1b7224 */ /* 0x180fe200078e0203 */
[----:B------:R0:W4:Y:S01]  /*08d0*/  LDG.E R25, desc[UR4][R28.64] ;  /* 0x000000041c197981 */ /* 0x000122000c1e1900 */
[----:B------:R-:W-:Y:S02]  /*08e0*/  IMAD R18, R19, R2, R3 ;  /* 0x0000000213127224 */ /* 0x000fe400078e0203 */
[----:B------:R-:W-:-:S06]  /*08f0*/  IMAD.WIDE R26, R27, 0x4, R14 ;  /* 0x000000041b1a7825 */ /* 0x000fcc00078e020e */
[----:B------:R-:W5:Y:S01]  /*0900*/  LDG.E R26, desc[UR4][R26.64] ;  /* 0x000000041a1a7981 */ /* 0x000f62000c1e1900 */
[----:B0-----:R-:W-:-:S04]  /*0910*/  IMAD.WIDE R28, R17, 0x4, R12 ;  /* 0x00000004111c7825 */ /* 0x001fc800078e020c */
[----:B------:R-:W-:-:S04]  /*0920*/  IMAD R17, R17, R2, R3 ;  /* 0x0000000211117224 */ /* 0x000fc800078e0203 */
[--C-:B------:R-:W-:Y:S01]  /*0930*/  IMAD.WIDE R16, R17, 0x4, R14.reuse ;  /* 0x0000000411107825 */ /* 0x100fe200078e020e */
[----:B------:R-:W5:Y:S03]  /*0940*/  LDG.E R27, desc[UR4][R28.64] ;  /* 0x000000041c1b7981 */ /* 0x000f66000c1e1900 */
[----:B------:R-:W-:Y:S02]  /*0950*/  IMAD.WIDE R14, R18, 0x4, R14 ;  /* 0x00000004120e7825 */ /* 0x000fe400078e020e */
[----:B------:R-:W5:Y:S02]  /*0960*/  LDG.E R16, desc[UR4][R16.64] ;  /* 0x0000000410107981 */ /* 0x000f64000c1e1900 */
[----:B------:R-:W-:Y:S02]  /*0970*/  IMAD.WIDE R18, R19, 0x4, R12 ;  /* 0x0000000413127825 */ /* 0x000fe400078e020c */
[----:B------:R2:W5:Y:S04]  /*0980*/  LDG.E R14, desc[UR4][R14.64] ;  /* 0x000000040e0e7981 */ /* 0x000568000c1e1900 */
[----:B------:R-:W5:Y:S01]  /*0990*/  LDG.E R18, desc[UR4][R18.64] ;  /* 0x0000000412127981 */ /* 0x000f62000c1e1900 */
[----:B------:R-:W-:Y:S01]  /*09a0*/  IADD3 R21, PT, PT, R21, 0x8, RZ ;  /* 0x0000000815157810 */ /* 0x000fe20007ffe0ff */
[----:B------:R-:W-:-:S03]  /*09b0*/  FADD R20, R20, R23 ;  /* 0x0000001714147221 */ /* 0x000fc60000000000 */
[----:B------:R-:W-:Y:S02]  /*09c0*/  ISETP.NE.AND P0, PT, R21, R10, PT ;  /* 0x0000000a1500720c */ /* 0x000fe40003f05270 */
[----:B------:R-:W-:Y:S02]  /*09d0*/  IADD3 R11, PT, PT, R11, 0x8, RZ ;  /* 0x000000080b0b7810 */ /* 0x000fe40007ffe0ff */
[----:B--2---:R-:W-:Y:S02]  /*09e0*/  I2FP.F32.S32 R15, R22 ;  /* 0x00000016000f7245 */ /* 0x004fe40000201400 */
[----:B----4-:R-:W-:-:S03]  /*09f0*/  I2FP.F32.S32 R22, R25 ;  /* 0x0000001900167245 */ /* 0x010fc60000201400 */
[C---:B------:R-:W-:Y:S02]  /*0a00*/  FFMA R25, R0.reuse, R15, RZ ;  /* 0x0000000f00197223 */ /* 0x040fe400000000ff */
[----:B------:R-:W-:Y:S02]  /*0a10*/  FFMA R17, R0, R22, RZ ;  /* 0x0000001600117223 */ /* 0x000fe400000000ff */
[----:B---3--:R-:W-:Y:S02]  /*0a20*/  FFMA R25, R25, R24, RZ ;  /* 0x0000001819197223 */ /* 0x008fe400000000ff */
[----:B-----5:R-:W-:Y:S02]  /*0a30*/  FFMA R23, R17, R26, RZ ;  /* 0x0000001a11177223 */ /* 0x020fe400000000ff */
[----:B------:R-:W-:Y:S01]  /*0a40*/  FADD R20, R20, R25 ;  /* 0x0000001914147221 */ /* 0x000fe20000000000 */
[----:B------:R-:W-:-:S03]  /*0a50*/  I2FP.F32.S32 R27, R27 ;  /* 0x0000001b001b7245 */ /* 0x000fc60000201400 */
[----:B------:R-:W-:Y:S02]  /*0a60*/  FADD R20, R20, R23 ;  /* 0x0000001714147221 */ /* 0x000fe40000000000 */
[----:B------:R-:W-:Y:S01]  /*0a70*/  FFMA R15, R0, R27, RZ ;  /* 0x0000001b000f7223 */ /* 0x000fe200000000ff */
[----:B------:R-:W-:-:S03]  /*0a80*/  I2FP.F32.S32 R17, R18 ;  /* 0x0000001200117245 */ /* 0x000fc60000201400 */
[----:B------:R-:W-:Y:S02]  /*0a90*/  FFMA R15, R15, R16, RZ ;  /* 0x000000100f0f7223 */ /* 0x000fe400000000ff */
[----:B------:R-:W-:Y:S02]  /*0aa0*/  FFMA R17, R0, R17, RZ ;  /* 0x0000001100117223 */ /* 0x000fe400000000ff */
[----:B------:R-:W-:Y:S02]  /*0ab0*/  FADD R15, R20, R15 ;  /* 0x0000000f140f7221 */ /* 0x000fe40000000000 */
[----:B------:R-:W-:-:S04]  /*0ac0*/  FFMA R14, R17, R14, RZ ;  /* 0x0000000e110e7223 */ /* 0x000fc800000000ff */
[----:B------:R-:W-:Y:S01]  /*0ad0*/  FADD R26, R15, R14 ;  /* 0x0000000e0f1a7221 */ /* 0x000fe20000000000 */
[----:B------:R-:W-:Y:S06]  /*0ae0*/  @P0 BRA `(.L_x_6) ;  /* 0xfffffff800a40947 */ /* 0x000fec000383ffff */
.L_x_5:
[----:B------:R-:W-:Y:S05]  /*0af0*/  BSYNC.RECONVERGENT B2 ;  /* 0x0000000000027941 */ /* 0x000fea0003800200 */
.L_x_4:
[----:B------:R-:W-:Y:S05]  /*0b00*/  @!P1 BRA `(.L_x_3) ;  /* 0x00000004007c9947 */ /* 0x000fea0003800000 */
[----:B------:R-:W-:Y:S01]  /*0b10*/  ISETP.GE.U32.AND P0, PT, R9, 0x4, PT ;  /* 0x000000040900780c */ /* 0x000fe20003f06070 */
[----:B------:R-:W-:Y:S01]  /*0b20*/  BSSY.RECONVERGENT B2, `(.L_x_7) ;  /* 0x0000030000027945 */ /* 0x000fe20003800200 */
[----:B------:R-:W-:-:S04]  /*0b30*/  LOP3.LUT R10, R8, 0x3, RZ, 0xc0, !PT ;  /* 0x00000003080a7812 */ /* 0x000fc800078ec0ff */
[----:B------:R-:W-:-:S07]  /*0b40*/  ISETP.NE.AND P1, PT, R10, RZ, PT ;  /* 0x000000ff0a00720c */ /* 0x000fce0003f25270 */
[----:B------:R-:W-:Y:S06]  /*0b50*/  @!P0 BRA `(.L_x_8) ;  /* 0x0000000000b08947 */ /* 0x000fec0003800000 */
[----:B------:R-:W0:Y:S08]  /*0b60*/  LDC.64 R24, c[0x0][0x398] ;  /* 0x0000e600ff187b82 */ /* 0x000e300000000a00 */
[----:B------:R-:W1:Y:S01]  /*0b70*/  LDC.64 R14, c[0x0][0x388] ;  /* 0x0000e200ff0e7b82 */ /* 0x000e620000000a00 */
[----:B0-----:R-:W-:-:S05]  /*0b80*/  IMAD.WIDE R24, R11, 0x4, R24 ;  /* 0x000000040b187825 */ /* 0x001fca00078e0218 */
[----:B------:R-:W2:Y:S04]  /*0b90*/  LDG.E R9, desc[UR4][R24.64] ;  /* 0x0000000418097981 */ /* 0x000ea8000c1e1900 */
[----:B------:R-:W3:Y:S04]  /*0ba0*/  LDG.E R23, desc[UR4][R24.64+0x4] ;  /* 0x0000040418177981 */ /* 0x000ee8000c1e1900 */
[----:B------:R-:W4:Y:S04]  /*0bb0*/  LDG.E R29, desc[UR4][R24.64+0x8] ;  /* 0x00000804181d7981 */ /* 0x000f28000c1e1900 */
[----:B------:R-:W5:Y:S01]  /*0bc0*/  LDG.E R27, desc[UR4][R24.64+0xc] ;  /* 0x00000c04181b7981 */ /* 0x000f62000c1e1900 */
[----:B--2---:R-:W-:-:S04]  /*0bd0*/  IMAD.WIDE R18, R9, 0x4, R12 ;  /* 0x0000000409127825 */ /* 0x004fc800078e020c */
[----:B---3--:R-:W-:-:S04]  /*0be0*/  IMAD.WIDE R16, R23, 0x4, R12 ;  /* 0x0000000417107825 */ /* 0x008fc800078e020c */
[-CC-:B------:R-:W-:Y:S02]  /*0bf0*/  IMAD R21, R9, R2.reuse, R3.reuse ;  /* 0x0000000209157224 */ /* 0x180fe400078e0203 */
[----:B------:R4:W2:Y:S01]  /*0c00*/  LDG.E R9, desc[UR4][R18.64] ;  /* 0x0000000412097981 */ /* 0x0008a2000c1e1900 */
[----:B------:R-:W-:Y:S02]  /*0c10*/  IMAD R23, R23, R2, R3 ;  /* 0x0000000217177224 */ /* 0x000fe400078e0203 */
[--C-:B-1----:R-:W-:Y:S01]  /*0c20*/  IMAD.WIDE R20, R21, 0x4, R14.reuse ;  /* 0x0000000415147825 */ /* 0x102fe200078e020e */
[----:B------:R-:W3:Y:S03]  /*0c30*/  LDG.E R16, desc[UR4][R16.64] ;  /* 0x0000000410107981 */ /* 0x000ee6000c1e1900 */
[----:B------:R-:W-:Y:S02]  /*0c40*/  IMAD.WIDE R22, R23, 0x4, R14 ;  /* 0x0000000417167825 */ /* 0x000fe400078e020e */
[----:B------:R-:W3:Y:S02]  /*0c50*/  LDG.E R20, desc[UR4][R20.64] ;  /* 0x0000000414147981 */ /* 0x000ee4000c1e1900 */
[----:B----4-:R-:W-:-:S02]  /*0c60*/  IMAD.WIDE R18, R29, 0x4, R12 ;  /* 0x000000041d127825 */ /* 0x010fc400078e020c */
[----:B------:R-:W4:Y:S02]  /*0c70*/  LDG.E R22, desc[UR4][R22.64] ;  /* 0x0000000416167981 */ /* 0x000f24000c1e1900 */
[----:B-----5:R-:W-:Y:S02]  /*0c80*/  IMAD.WIDE R24, R27, 0x4, R12 ;  /* 0x000000041b187825 */ /* 0x020fe400078e020c */
[----:B------:R4:W5:Y:S02]  /*0c90*/  LDG.E R18, desc[UR4][R18.64] ;  /* 0x0000000412127981 */ /* 0x000964000c1e1900 */
[-CC-:B------:R-:W-:Y:S02]  /*0ca0*/  IMAD R29, R29, R2.reuse, R3.reuse ;  /* 0x000000021d1d7224 */ /* 0x180fe400078e0203 */
[----:B------:R-:W-:Y:S01]  /*0cb0*/  IMAD R27, R27, R2, R3 ;  /* 0x000000021b1b7224 */ /* 0x000fe200078e0203 */
[----:B------:R-:W5:Y:S01]  /*0cc0*/  LDG.E R24, desc[UR4][R24.64] ;  /* 0x0000000418187981 */ /* 0x000f62000c1e1900 */
[----:B------:R-:W-:-:S04]  /*0cd0*/  IMAD.WIDE R28, R29, 0x4, R14 ;  /* 0x000000041d1c7825 */ /* 0x000fc800078e020e */
[----:B------:R-:W-:Y:S02]  /*0ce0*/  IMAD.WIDE R14, R27, 0x4, R14 ;  /* 0x000000041b0e7825 */ /* 0x000fe400078e020e */
[----:B------:R-:W5:Y:S04]  /*0cf0*/  LDG.E R28, desc[UR4][R28.64] ;  /* 0x000000041c1c7981 */ /* 0x000f68000c1e1900 */
[----:B------:R-:W5:Y:S01]  /*0d00*/  LDG.E R14, desc[UR4][R14.64] ;  /* 0x000000040e0e7981 */ /* 0x000f62000c1e1900 */
[----:B------:R-:W-:Y:S02]  /*0d10*/  IADD3 R11, PT, PT, R11, 0x4, RZ ;  /* 0x000000040b0b7810 */ /* 0x000fe40007ffe0ff */
[----:B--2---:R-:W-:Y:S02]  /*0d20*/  I2FP.F32.S32 R9, R9 ;  /* 0x0000000900097245 */ /* 0x004fe40000201400 */
[----:B---3--:R-:W-:-:S03]  /*0d30*/  I2FP.F32.S32 R17, R16 ;  /* 0x0000001000117245 */ /* 0x008fc60000201400 */
[C---:B------:R-:W-:Y:S02]  /*0d40*/  FFMA R9, R0.reuse, R9, RZ ;  /* 0x0000000900097223 */ /* 0x040fe400000000ff */
[----:B------:R-:W-:Y:S02]  /*0d50*/  FFMA R17, R0, R17, RZ ;  /* 0x0000001100117223 */ /* 0x000fe400000000ff */
[----:B------:R-:W-:Y:S02]  /*0d60*/  FFMA R9, R9, R20, RZ ;  /* 0x0000001409097223 */ /* 0x000fe400000000ff */
[----:B----4-:R-:W-:Y:S01]  /*0d70*/  FFMA R19, R17, R22, RZ ;  /* 0x0000001611137223 */ /* 0x010fe200000000ff */
[----:B-----5:R-:W-:Y:S01]  /*0d80*/  I2FP.F32.S32 R21, R18 ;  /* 0x0000001200157245 */ /* 0x020fe20000201400 */
[----:B------:R-:W-:Y:S01]  /*0d90*/  FADD R26, R26, R9 ;  /* 0x000000091a1a7221 */ /* 0x000fe20000000000 */
[----:B------:R-:W-:-:S03]  /*0da0*/  I2FP.F32.S32 R17, R24 ;  /* 0x0000001800117245 */ /* 0x000fc60000201400 */
[----:B------:R-:W-:Y:S01]  /*0db0*/  FFMA R9, R0, R21, RZ ;  /* 0x0000001500097223 */ /* 0x000fe200000000ff */
[----:B------:R-:W-:Y:S01]  /*0dc0*/  FADD R19, R26, R19 ;  /* 0x000000131a137221 */ /* 0x000fe20000000000 */
[----:B------:R-:W-:Y:S02]  /*0dd0*/  FFMA R17, R0, R17, RZ ;  /* 0x0000001100117223 */ /* 0x000fe400000000ff */
[----:B------:R-:W-:Y:S02]  /*0de0*/  FFMA R28, R9, R28, RZ ;  /* 0x0000001c091c7223 */ /* 0x000fe400000000ff */
[----:B------:R-:W-:Y:S02]  /*0df0*/  FFMA R14, R17, R14, RZ ;  /* 0x0000000e110e7223 */ /* 0x000fe400000000ff */
[----:B------:R-:W-:-:S04]  /*0e00*/  FADD R19, R19, R28 ;  /* 0x0000001c13137221 */ /* 0x000fc80000000000 */
[----:B------:R-:W-:-:S07]  /*0e10*/  FADD R26, R19, R14 ;  /* 0x0000000e131a7221 */ /* 0x000fce0000000000 */
.L_x_8:
[----:B------:R-:W-:Y:S05]  /*0e20*/  BSYNC.RECONVERGENT B2 ;  /* 0x0000000000027941 */ /* 0x000fea0003800200 */
.L_x_7:
[----:B------:R-:W-:Y:S05]  /*0e30*/  @!P1 BRA `(.L_x_3) ;  /* 0x0000000000b09947 */ /* 0x000fea0003800000 */
[----:B------:R-:W-:Y:S01]  /*0e40*/  ISETP.NE.AND P0, PT, R10, 0x1, PT ;  /* 0x000000010a00780c */ /* 0x000fe20003f05270 */
[----:B------:R-:W-:Y:S01]  /*0e50*/  BSSY.RECONVERGENT B2, `(.L_x_9) ;  /* 0x000001c000027945 */ /* 0x000fe20003800200 */
[----:B------:R-:W-:-:S04]  /*0e60*/  LOP3.LUT R8, R8, 0x1, RZ, 0xc0, !PT ;  /* 0x0000000108087812 */ /* 0x000fc800078ec0ff */
[----:B------:R-:W-:-:S07]  /*0e70*/  ISETP.NE.U32.AND P1, PT, R8, 0x1, PT ;  /* 0x000000010800780c */ /* 0x000fce0003f25070 */
[----:B------:R-:W-:Y:S06]  /*0e80*/  @!P0 BRA `(.L_x_10) ;  /* 0x0000000000608947 */ /* 0x000fec0003800000 */
[----:B------:R-:W0:Y:S02]  /*0e90*/  LDC.64 R8, c[0x0][0x398] ;  /* 0x0000e600ff087b82 */ /* 0x000e240000000a00 */
[----:B0-----:R-:W-:-:S06]  /*0ea0*/  IMAD.WIDE R22, R11, 0x4, R8 ;  /* 0x000000040b167825 */ /* 0x001fcc00078e0208 */
[----:B------:R-:W0:Y:S01]  /*0eb0*/  LDC.64 R8, c[0x0][0x388] ;  /* 0x0000e200ff087b82 */ /* 0x000e220000000a00 */
[----:B------:R-:W2:Y:S04]  /*0ec0*/  LDG.E R19, desc[UR4][R22.64] ;  /* 0x0000000416137981 */ /* 0x000ea8000c1e1900 */
[----:B------:R-:W3:Y:S01]  /*0ed0*/  LDG.E R21, desc[UR4][R22.64+0x4] ;  /* 0x0000040416157981 */ /* 0x000ee2000c1e1900 */
[----:B--2---:R-:W-:-:S04]  /*0ee0*/  IMAD.WIDE R16, R19, 0x4, R12 ;  /* 0x0000000413107825 */ /* 0x004fc800078e020c */
[----:B---3--:R-:W-:Y:S02]  /*0ef0*/  IMAD.WIDE R14, R21, 0x4, R12 ;  /* 0x00000004150e7825 */ /* 0x008fe400078e020c */
[----:B------:R-:W2:Y:S02]  /*0f00*/  LDG.E R16, desc[UR4][R16.64] ;  /* 0x0000000410107981 */ /* 0x000ea4000c1e1900 */
[-CC-:B------:R-:W-:Y:S02]  /*0f10*/  IMAD R19, R19, R2.reuse, R3.reuse ;  /* 0x0000000213137224 */ /* 0x180fe400078e0203 */
[----:B------:R-:W-:Y:S01]  /*0f20*/  IMAD R21, R21, R2, R3 ;  /* 0x0000000215157224 */ /* 0x000fe200078e0203 */
[----:B------:R-:W3:Y:S01]  /*0f30*/  LDG.E R14, desc[UR4][R14.64] ;  /* 0x000000040e0e7981 */ /* 0x000ee2000c1e1900 */
[----:B0-----:R-:W-:-:S04]  /*0f40*/  IMAD.WIDE R18, R19, 0x4, R8 ;  /* 0x0000000413127825 */ /* 0x001fc800078e0208 */
[----:B------:R-:W-:Y:S02]  /*0f50*/  IMAD.WIDE R20, R21, 0x4, R8 ;  /* 0x0000000415147825 */ /* 0x000fe400078e0208 */
[----:B------:R-:W4:Y:S04]  /*0f60*/  LDG.E R19, desc[UR4][R18.64] ;  /* 0x0000000412137981 */ /* 0x000f28000c1e1900 */
[----:B------:R-:W5:Y:S01]  /*0f70*/  LDG.E R20, desc[UR4][R20.64] ;  /* 0x0000000414147981 */ /* 0x000f62000c1e1900 */
[----:B------:R-:W-:Y:S02]  /*0f80*/  IADD3 R11, PT, PT, R11, 0x2, RZ ;  /* 0x000000020b0b7810 */ /* 0x000fe40007ffe0ff */
[----:B--2---:R-:W-:Y:S02]  /*0f90*/  I2FP.F32.S32 R23, R16 ;  /* 0x0000001000177245 */ /* 0x004fe40000201400 */
[----:B---3--:R-:W-:-:S03]  /*0fa0*/  I2FP.F32.S32 R9, R14 ;  /* 0x0000000e00097245 */ /* 0x008fc60000201400 */
[C---:B------:R-:W-:Y:S02]  /*0fb0*/  FFMA R8, R0.reuse, R23, RZ ;  /* 0x0000001700087223 */ /* 0x040fe400000000ff */
[----:B------:R-:W-:Y:S02]  /*0fc0*/  FFMA R9, R0, R9, RZ ;  /* 0x0000000900097223 */ /* 0x000fe400000000ff */
[----:B----4-:R-:W-:Y:S02]  /*0fd0*/  FFMA R17, R8, R19, RZ ;  /* 0x0000001308117223 */ /* 0x010fe400000000ff */
[----:B-----5:R-:W-:Y:S02]  /*0fe0*/  FFMA R8, R9, R20, RZ ;  /* 0x0000001409087223 */ /* 0x020fe400000000ff */
[----:B------:R-:W-:-:S04]  /*0ff0*/  FADD R17, R26, R17 ;  /* 0x000000111a117221 */ /* 0x000fc80000000000 */
[----:B------:R-:W-:-:S07]  /*1000*/  FADD R26, R17, R8 ;  /* 0x00000008111a7221 */ /* 0x000fce0000000000 */
.L_x_10:
[----:B------:R-:W-:Y:S05]  /*1010*/  BSYNC.RECONVERGENT B2 ;  /* 0x0000000000027941 */ /* 0x000fea0003800200 */
.L_x_9:
[----:B------:R-:W-:Y:S05]  /*1020*/  @P1 BRA `(.L_x_3) ;  /* 0x0000000000341947 */ /* 0x000fea0003800000 */
[----:B------:R-:W0:Y:S02]  /*1030*/  LDC.64 R8, c[0x0][0x398] ;  /* 0x0000e600ff087b82 */ /* 0x000e240000000a00 */
[----:B0-----:R-:W-:-:S06]  /*1040*/  IMAD.WIDE R8, R11, 0x4, R8 ;  /* 0x000000040b087825 */ /* 0x001fcc00078e0208 */
[----:B------:R-:W0:Y:S01]  /*1050*/  LDC.64 R10, c[0x0][0x388] ;  /* 0x0000e200ff0a7b82 */ /* 0x000e220000000a00 */
[----:B------:R-:W2:Y:S02]  /*1060*/  LDG.E R9, desc[UR4][R8.64] ;  /* 0x0000000408097981 */ /* 0x000ea4000c1e1900 */
[----:B--2---:R-:W-:-:S04]  /*1070*/  IMAD.WIDE R12, R9, 0x4, R12 ;  /* 0x00000004090c7825 */ /* 0x004fc800078e020c */
[----:B------:R-:W-:Y:S02]  /*1080*/  IMAD R15, R9, R2, R3 ;  /* 0x00000002090f7224 */ /* 0x000fe400078e0203 */
[----:B------:R-:W2:Y:S02]  /*1090*/  LDG.E R12, desc[UR4][R12.64] ;  /* 0x000000040c0c7981 */ /* 0x000ea4000c1e1900 */
[----:B0-----:R-:W-:-:S06]  /*10a0*/  IMAD.WIDE R10, R15, 0x4, R10 ;  /* 0x000000040f0a7825 */ /* 0x001fcc00078e020a */
[----:B------:R-:W3:Y:S01]  /*10b0*/  LDG.E R11, desc[UR4][R10.64] ;  /* 0x000000040a0b7981 */ /* 0x000ee2000c1e1900 */
[----:B--2---:R-:W-:-:S05]  /*10c0*/  I2FP.F32.S32 R15, R12 ;  /* 0x0000000c000f7245 */ /* 0x004fca0000201400 */
[----:B------:R-:W-:-:S04]  /*10d0*/  FFMA R0, R0, R15, RZ ;  /* 0x0000000f00007223 */ /* 0x000fc800000000ff */
[----:B---3--:R-:W-:-:S04]  /*10e0*/  FFMA R15, R0, R11, RZ ;  /* 0x0000000b000f7223 */ /* 0x008fc800000000ff */
[----:B------:R-:W-:-:S07]  /*10f0*/  FADD R26, R26, R15 ;  /* 0x0000000f1a1a7221 */ /* 0x000fce0000000000 */
.L_x_3:
[----:B------:R-:W-:Y:S05]  /*1100*/  BSYNC.RECONVERGENT B0 ;  /* 0x0000000000007941 */ /* 0x000fea0003800200 */
.L_x_2:
[----:B------:R-:W0:Y:S01]  /*1110*/  LDC.64 R8, c[0x0][0x380] ;  /* 0x0000e000ff087b82 */ /* 0x000e220000000a00 */
[----:B-----5:R-:W-:-:S04]  /*1120*/  IMAD R11, R4, R2, R3 ;  /* 0x00000002040b7224 */ /* 0x020fc800078e0203 */
[----:B0-----:R-:W-:-:S05]  /*1130*/  IMAD.WIDE R8, R11, 0x4, R8 ;  /* 0x000000040b087825 */ /* 0x001fca00078e0208 */
[----:B------:R0:W-:Y:S01]  /*1140*/  REDG.E.ADD.F32.FTZ.RN.STRONG.GPU desc[UR4][R8.64], R26 ;  /* 0x0000001a080079a6 */ /* 0x0001e2000c12f304 */
[----:B------:R-:W-:-:S07]  /*1150*/  IADD3 R4, PT, PT, R4, 0x1, RZ ;  /* 0x0000000104047810 */ /* 0x000fce0007ffe0ff */
.L_x_1:
[----:B------:R-:W-:Y:S05]  /*1160*/  BSYNC.RECONVERGENT B1 ;  /* 0x0000000000017941 */ /* 0x000fea0003800200 */
.L_x_0:
[----:B0-----:R-:W0:Y:S01]  /*1170*/  LDC.64 R8, c[0x0][0x398] ;  /* 0x0000e600ff087b82 */ /* 0x001e220000000a00 */
[----:B-----5:R-:W-:Y:S01]  /*1180*/  ISETP.GE.AND P0, PT, R4, R5, PT ;  /* 0x000000050400720c */ /* 0x020fe20003f06270 */
[----:B------:R-:W-:Y:S01]  /*1190*/  HFMA2 R11, -RZ, RZ, 0, 0 ;  /* 0x00000000ff0b7431 */ /* 0x000fe200000001ff */
[----:B------:R-:W-:Y:S01]  /*11a0*/  MOV R10, 0x10 ;  /* 0x00000010000a7802 */ /* 0x000fe20000000f00 */
[----:B------:R-:W1:Y:S01]  /*11b0*/  LDCU UR6, c[0x0][0x3dc] ;  /* 0x00007b80ff0677ac */ /* 0x000e620008000800 */
[----:B------:R-:W-:Y:S03]  /*11c0*/  BSSY.RECONVERGENT B1, `(.L_x_11) ;  /* 0x00000e3000017945 */ /* 0x000fe60003800200 */
[----:B0-----:R-:W-:-:S06]  /*11d0*/  IMAD.WIDE.U32 R10, R8, 0x1, R10 ;  /* 0x00000001080a7825 */ /* 0x001fcc00078e000a */
[----:B-1----:R-:W-:Y:S05]  /*11e0*/  @P0 BRA `(.L_x_12) ;  /* 0x0000000c00800947 */ /* 0x002fea0003800000 */
[----:B------:R-:W-:-:S07]  /*11f0*/  IADD3 R9, PT, PT, R11, R9, RZ ;  /* 0x000000090b097210 */ /* 0x000fce0007ffe0ff */
.L_x_22:
[----:B0-----:R-:W0:Y:S02]  /*1200*/  LDC.64 R12, c[0x0][0x390] ;  /* 0x0000e400ff0c7b82 */ /* 0x001e240000000a00 */
[----:B0-----:R-:W-:-:S05]  /*1210*/  IMAD.WIDE R12, R4, 0x4, R12 ;  /* 0x00000004040c7825 */ /* 0x001fca00078e020c */
[----:B------:R-:W2:Y:S04]  /*1220*/  LDG.E R18, desc[UR4][R12.64+0x4] ;  /* 0x000004040c127981 */ /* 0x000ea8000c1e1900 */
[----:B------:R-:W2:Y:S01]  /*1230*/  LDG.E R13, desc[UR4][R12.64] ;  /* 0x000000040c0d7981 */ /* 0x000ea2000c1e1900 */
[----:B------:R-:W-:Y:S01]  /*1240*/  IADD3 R0, PT, PT, R4, 0x1, RZ ;  /* 0x0000000104007810 */ /* 0x000fe20007ffe0ff */
[----:B------:R-:W-:Y:S01]  /*1250*/  BSSY.RECONVERGENT B0, `(.L_x_13) ;  /* 0x00000d2000007945 */ /* 0x000fe20003800200 */
[----:B------:R-:W-:Y:S01]  /*1260*/  HFMA2 R24, -RZ, RZ, 0, 0 ;  /* 0x00000000ff187431 */ /* 0x000fe200000001ff */
[----:B------:R-:W-:Y:S02]  /*1270*/  MOV R8, R4 ;  /* 0x0000000400087202 */ /* 0x000fe40000000f00 */
[----:B------:R-:W-:-:S02]  /*1280*/  ISETP.NE.AND P0, PT, R0, R5, PT ;  /* 0x000000050000720c */ /* 0x000fc40003f05270 */
[----:B------:R-:W-:Y:S02]  /*1290*/  MOV R4, R0 ;  /* 0x0000000000047202 */ /* 0x000fe40000000f00 */
[----:B--2---:R-:W-:-:S04]  /*12a0*/  IADD3 R2, PT, PT, R18, -R13, RZ ;  /* 0x8000000d12027210 */ /* 0x004fc80007ffe0ff */
[----:B------:R-:W-:-:S13]  /*12b0*/  ISETP.GE.AND P1, PT, R2, 0x1, PT ;  /* 0x000000010200780c */ /* 0x000fda0003f26270 */
[----:B------:R-:W-:Y:S05]  /*12c0*/  @!P1 BRA `(.L_x_14) ;  /* 0x0000000c00289947 */ /* 0x000fea0003800000 */
[----:B------:R-:W0:Y:S02]  /*12d0*/  LDC.64 R14, c[0x0][0x3a0] ;  /* 0x0000e800ff0e7b82 */ /* 0x000e240000000a00 */
[----:B0-----:R-:W-:-:S05]  /*12e0*/  IMAD.WIDE R16, R8, 0x4, R14 ;  /* 0x0000000408107825 */ /* 0x001fca00078e020e */
[----:B------:R-:W2:Y:S01]  /*12f0*/  LDG.E R0, desc[UR4][R16.64] ;  /* 0x0000000410007981 */ /* 0x000ea2000c1e1900 */
[----:B------:R-:W-:Y:S01]  /*1300*/  IADD3 R18, PT, PT, -R18, R13, RZ ;  /* 0x0000000d12127210 */ /* 0x000fe20007ffe1ff */
[----:B------:R-:W-:Y:S01]  /*1310*/  BSSY.RECONVERGENT B2, `(.L_x_15) ;  /* 0x0000062000027945 */ /* 0x000fe20003800200 */
[----:B------:R-:W-:Y:S02]  /*1320*/  LOP3.LUT R12, R2, 0x7, RZ, 0xc0, !PT ;  /* 0x00000007020c7812 */ /* 0x000fe400078ec0ff */
[----:B------:R-:W-:Y:S02]  /*1330*/  ISETP.GT.U32.AND P1, PT, R18, -0x8, PT ;  /* 0xfffffff81200780c */ /* 0x000fe40003f24070 */
[----:B------:R-:W-:Y:S02]  /*1340*/  ISETP.NE.AND P2, PT, R12, RZ, PT ;  /* 0x000000ff0c00720c */ /* 0x000fe40003f45270 */
[----:B------:R-:W-:Y:S02]  /*1350*/  MOV R24, RZ ;  /* 0x000000ff00187202 */ /* 0x000fe40000000f00 */
[----:B--2---:R-:W-:-:S07]  /*1360*/  I2FP.F32.S32 R0, R0 ;  /* 0x0000000000007245 */ /* 0x004fce0000201400 */
[----:B------:R-:W-:Y:S05]  /*1370*/  @P1 BRA `(.L_x_16) ;  /* 0x00000004006c1947 */ /* 0x000fea0003800000 */
[----:B------:R-:W-:Y:S01]  /*1380*/  LOP3.LUT R22, R2, 0x7ffffff8, RZ, 0xc0, !PT ;  /* 0x7ffffff802167812 */ /* 0x000fe200078ec0ff */
[----:B------:R-:W-:-:S03]  /*1390*/  HFMA2 R24, -RZ, RZ, 0, 0 ;  /* 0x00000000ff187431 */ /* 0x000fc600000001ff */
[----:B------:R-:W-:-:S07]  /*13a0*/  IADD3 R22, PT, PT, -R22, RZ, RZ ;  /* 0x000000ff16167210 */ /* 0x000fce0007ffe1ff */
.L_x_17:
[----:B------:R-:W-:Y:S02]  /*13b0*/  MOV R16, R10 ;  /* 0x0000000a00107202 */ /* 0x000fe40000000f00 */
[----:B------:R-:W-:-:S03]  /*13c0*/  MOV R17, R9 ;  /* 0x0000000900117202 */ /* 0x000fc60000000f00 */
[----:B------:R-:W-:-:S03]  /*13d0*/  IMAD.WIDE R20, R13, 0x4, R16 ;  /* 0x000000040d147825 */ /* 0x000fc600078e0210 */
[----:B------:R-:W0:Y:S02]  /*13e0*/  LDC.64 R16, c[0x0][0x388] ;  /* 0x0000e200ff107b82 */ /* 0x000e240000000a00 */
[----:B------:R-:W2:Y:S04]  /*13f0*/  LDG.E R26, desc[UR4][R20.64+-0x10] ;  /* 0xfffff004141a7981 */ /* 0x000ea8000c1e1900 */
[----:B------:R-:W3:Y:S01]  /*1400*/  LDG.E R23, desc[UR4][R20.64+-0xc] ;  /* 0xfffff40414177981 */ /* 0x000ee2000c1e1900 */
[----:B--2---:R-:W-:-:S04]  /*1410*/  IMAD.WIDE R18, R26, 0x4, R14 ;  /* 0x000000041a127825 */ /* 0x004fc800078e020e */
[----:B------:R-:W-:Y:S01]  /*1420*/  IMAD R29, R26, UR6, R3 ;  /* 0x000000061a1d7c24 */ /* 0x000fe2000f8e0203 */
[----:B------:R1:W2:Y:S03]  /*1430*/  LDG.E R25, desc[UR4][R18.64] ;  /* 0x0000000412197981 */ /* 0x0002a6000c1e1900 */
[----:B0-----:R-:W-:-:S06]  /*1440*/  IMAD.WIDE R28, R29, 0x4, R16 ;  /* 0x000000041d1c7825 */ /* 0x001fcc00078e0210 */
[----:B------:R-:W4:Y:S01]  /*1450*/  LDG.E R28, desc[UR4][R28.64] ;  /* 0x000000041c1c7981 */ /* 0x000f22000c1e1900 */
[----:B---3--:R-:W-:-:S04]  /*1460*/  IMAD.WIDE R26, R23, 0x4, R14 ;  /* 0x00000004171a7825 */ /* 0x008fc800078e020e */
[----:B------:R-:W-:Y:S02]  /*1470*/  IMAD R23, R23, UR6, R3 ;  /* 0x0000000617177c24 */ /* 0x000fe4000f8e0203 */
[----:B------:R-:W3:Y:S02]  /*1480*/  LDG.E R26, desc[UR4][R26.64] ;  /* 0x000000041a1a7981 */ /* 0x000ee4000c1e1900 */
[----:B-1----:R-:W-:-:S06]  /*1490*/  IMAD.WIDE R18, R23, 0x4, R16 ;  /* 0x0000000417127825 */ /* 0x002fcc00078e0210 */
[----:B------:R4:W5:Y:S04]  /*14a0*/  LDG.E R18, desc[UR4][R18.64] ;  /* 0x0000000412127981 */ /* 0x000968000c1e1900 */
[----:B------:R-:W5:Y:S01]  /*14b0*/  LDG.E R27, desc[UR4][R20.64+-0x8] ;  /* 0xfffff804141b7981 */ /* 0x000f62000c1e1900 */
[----:B--2---:R-:W-:-:S05]  /*14c0*/  I2FP.F32.S32 R23, R25 ;  /* 0x0000001900177245 */ /* 0x004fca0000201400 */
[----:B------:R-:W-:-:S04]  /*14d0*/  FFMA R23, R0, R23, RZ ;  /* 0x0000001700177223 */ /* 0x000fc800000000ff */
[----:B----4-:R-:W-:Y:S02]  /*14e0*/  FFMA R19, R23, R28, RZ ;  /* 0x0000001c17137223 */ /* 0x010fe400000000ff */
[----:B------:R-:W2:Y:S01]  /*14f0*/  LDG.E R23, desc[UR4][R20.64+-0x4] ;  /* 0xfffffc0414177981 */ /* 0x000ea2000c1e1900 */
[----:B---3--:R-:W-:Y:S01]  /*1500*/  I2FP.F32.S32 R25, R26 ;  /* 0x0000001a00197245 */ /* 0x008fe20000201400 */
[----:B------:R-:W-:-:S04]  /*1510*/  FADD R28, R19, R24 ;  /* 0x00000018131c7221 */ /* 0x000fc80000000000 */
[----:B------:R-:W-:-:S04]  /*1520*/  FFMA R25, R0, R25, RZ ;  /* 0x0000001900197223 */ /* 0x000fc800000000ff */
[----:B-----5:R-:W-:-:S04]  /*1530*/  FFMA R25, R25, R18, RZ ;  /* 0x0000001219197223 */ /* 0x020fc800000000ff */
[----:B------:R-:W-:Y:S01]  /*1540*/  FADD R28, R28, R25 ;  /* 0x000000191c1c7221 */ /* 0x000fe20000000000 */
[----:B------:R-:W-:-:S04]  /*1550*/  IMAD.WIDE R24, R27, 0x4, R14 ;  /* 0x000000041b187825 */ /* 0x000fc800078e020e */
[----:B------:R-:W-:Y:S02]  /*1560*/  IMAD R29, R27, UR6, R3 ;  /* 0x000000061b1d7c24 */ /* 0x000fe4000f8e0203 */
[----:B------:R-:W3:Y:S02]  /*1570*/  LDG.E R24, desc[UR4][R24.64] ;  /* 0x0000000418187981 */ /* 0x000ee4000c1e1900 */
[----:B------:R-:W-:-:S05]  /*1580*/  IMAD.WIDE R18, R29, 0x4, R16 ;  /* 0x000000041d127825 */ /* 0x000fca00078e0210 */
[----:B------:R0:W4:Y:S01]  /*1590*/  LDG.E R25, desc[UR4][R18.64] ;  /* 0x0000000412197981 */ /* 0x000122000c1e1900 */
[----:B--2---:R-:W-:-:S04]  /*15a0*/  IMAD.WIDE R26, R23, 0x4, R14 ;  /* 0x00000004171a7825 */ /* 0x004fc800078e020e */
[----:B------:R-:W-:Y:S02]  /*15b0*/  IMAD R29, R23, UR6, R3 ;  /* 0x00000006171d7c24 */ /* 0x000fe4000f8e0203 */
[----:B------:R-:W2:Y:S02]  /*15c0*/  LDG.E R23, desc[UR4][R26.64] ;  /* 0x000000041a177981 */ /* 0x000ea4000c1e1900 */
[----:B0-----:R-:W-:-:S06]  /*15d0*/  IMAD.WIDE R18, R29, 0x4, R16 ;  /* 0x000000041d127825 */ /* 0x001fcc00078e0210 */
[----:B------:R-:W5:Y:S04]  /*15e0*/  LDG.E R18, desc[UR4][R18.64] ;  /* 0x0000000412127981 */ /* 0x000f68000c1e1900 */
[----:B------:R-:W5:Y:S04]  /*15f0*/  LDG.E R26, desc[UR4][R20.64] ;  /* 0x00000004141a7981 */ /* 0x000f68000c1e1900 */
[----:B------:R-:W5:Y:S01]  /*1600*/  LDG.E R19, desc[UR4][R20.64+0x4] ;  /* 0x0000040414137981 */ /* 0x000f62000c1e1900 */
[----:B---3--:R-:W-:-:S05]  /*1610*/  I2FP.F32.S32 R29, R24 ;  /* 0x00000018001d7245 */ /* 0x008fca0000201400 */
[----:B------:R-:W-:-:S04]  /*1620*/  FFMA R29, R0, R29, RZ ;  /* 0x0000001d001d7223 */ /* 0x000fc800000000ff */
[----:B----4-:R-:W-:-:S04]  /*1630*/  FFMA R29, R29, R25, RZ ;  /* 0x000000191d1d7223 */ /* 0x010fc800000000ff */
[----:B------:R-:W-:Y:S01]  /*1640*/  FADD R28, R28, R29 ;  /* 0x0000001d1c1c7221 */ /* 0x000fe20000000000 */
[----:B--2---:R-:W-:Y:S01]  /*1650*/  I2FP.F32.S32 R23, R23 ;  /* 0x0000001700177245 */ /* 0x004fe20000201400 */
[----:B-----5:R-:W-:-:S04]  /*1660*/  IMAD.WIDE R24, R26, 0x4, R14 ;  /* 0x000000041a187825 */ /* 0x020fc800078e020e */
[----:B------:R-:W-:Y:S02]  /*1670*/  IMAD R29, R26, UR6, R3 ;  /* 0x000000061a1d7c24 */ /* 0x000fe4000f8e0203 */
[----:B------:R-:W2:Y:S01]  /*1680*/  LDG.E R24, desc[UR4][R24.64] ;  /* 0x0000000418187981 */ /* 0x000ea2000c1e1900 */
[----:B------:R-:W-:Y:S01]  /*1690*/  FFMA R23, R0, R23, RZ ;  /* 0x0000001700177223 */ /* 0x000fe200000000ff */
[----:B------:R-:W-:-:S04]  /*16a0*/  IMAD.WIDE R26, R29, 0x4, R16 ;  /* 0x000000041d1a7825 */ /* 0x000fc800078e0210 */
[----:B------:R-:W-:Y:S02]  /*16b0*/  FFMA R23, R23, R18, RZ ;  /* 0x0000001217177223 */ /* 0x000fe400000000ff */
[----:B------:R-:W3:Y:S04]  /*16c0*/  LDG.E R18, desc[UR4][R20.64+0x8] ;  /* 0x0000080414127981 */ /* 0x000ee8000c1e1900 */
[----:B------:R0:W4:Y:S04]  /*16d0*/  LDG.E R26, desc[UR4][R26.64] ;  /* 0x000000041a1a7981 */ /* 0x000128000c1e1900 */
[----:B------:R-:W5:Y:S01]  /*16e0*/  LDG.E R20, desc[UR4][R20.64+0xc] ;  /* 0x00000c0414147981 */ /* 0x000f62000c1e1900 */
[----:B------:R-:W-:Y:S01]  /*16f0*/  FADD R23, R28, R23 ;  /* 0x000000171c177221 */ /* 0x000fe20000000000 */
[----:B0-----:R-:W-:Y:S01]  /*1700*/  IMAD R27, R19, UR6, R3 ;  /* 0x00000006131b7c24 */ /* 0x001fe2000f8e0203 */
[----:B--2---:R-:W-:-:S05]  /*1710*/  I2FP.F32.S32 R29, R24 ;  /* 0x00000018001d7245 */ /* 0x004fca0000201400 */
[----:B------:R-:W-:Y:S01]  /*1720*/  FFMA R25, R0, R29, RZ ;  /* 0x0000001d00197223 */ /* 0x000fe200000000ff */
[----:B------:R-:W-:-:S04]  /*1730*/  IMAD.WIDE R28, R19, 0x4, R14 ;  /* 0x00000004131c7825 */ /* 0x000fc800078e020e */
[----:B---3--:R-:W-:Y:S02]  /*1740*/  IMAD R19, R18, UR6, R3 ;  /* 0x0000000612137c24 */ /* 0x008fe4000f8e0203 */
[----:B----4-:R-:W-:Y:S01]  /*1750*/  FFMA R24, R25, R26, RZ ;  /* 0x0000001a19187223 */ /* 0x010fe200000000ff */
[----:B------:R-:W-:Y:S01]  /*1760*/  IMAD.WIDE R26, R27, 0x4, R16 ;  /* 0x000000041b1a7825 */ /* 0x000fe200078e0210 */
[----:B------:R0:W2:Y:S03]  /*1770*/  LDG.E R25, desc[UR4][R28.64] ;  /* 0x000000041c197981 */ /* 0x0000a6000c1e1900 */
[----:B-----5:R-:W-:Y:S02]  /*1780*/  IMAD R21, R20, UR6, R3 ;  /* 0x0000000614157c24 */ /* 0x020fe4000f8e0203 */
[----:B------:R-:W3:Y:S01]  /*1790*/  LDG.E R26, desc[UR4][R26.64] ;  /* 0x000000041a1a7981 */ /* 0x000ee2000c1e1900 */
[----:B0-----:R-:W-:-:S04]  /*17a0*/  IMAD.WIDE R28, R18, 0x4, R14 ;  /* 0x00000004121c7825 */ /* 0x001fc800078e020e */
[--C-:B------:R-:W-:Y:S01]  /*17b0*/  IMAD.WIDE R18, R19, 0x4, R16.reuse ;  /* 0x0000000413127825 */ /* 0x100fe200078e0210 */
[----:B------:R-:W4:Y:S03]  /*17c0*/  LDG.E R27, desc[UR4][R28.64] ;  /* 0x000000041c1b7981 */ /* 0x000f26000c1e1900 */
[----:B------:R-:W-:Y:S02]  /*17d0*/  IMAD.WIDE R16, R21, 0x4, R16 ;  /* 0x0000000415107825 */ /* 0x000fe400078e0210 */
[----:B------:R0:W5:Y:S02]  /*17e0*/  LDG.E R18, desc[UR4][R18.64] ;  /* 0x0000000412127981 */ /* 0x000164000c1e1900 */
[----:B------:R-:W-:Y:S02]  /*17f0*/  IMAD.WIDE R20, R20, 0x4, R14 ;  /* 0x0000000414147825 */ /* 0x000fe400078e020e */
[----:B------:R-:W5:Y:S04]  /*1800*/  LDG.E R16, desc[UR4][R16.64] ;  /* 0x0000000410107981 */ /* 0x000f68000c1e1900 */
[----:B------:R-:W5:Y:S01]  /*1810*/  LDG.E R20, desc[UR4][R20.64] ;  /* 0x0000000414147981 */ /* 0x000f62000c1e1900 */
[----:B------:R-:W-:Y:S01]  /*1820*/  IADD3 R22, PT, PT, R22, 0x8, RZ ;  /* 0x0000000816167810 */ /* 0x000fe20007ffe0ff */
[----:B------:R-:W-:-:S03]  /*1830*/  FADD R24, R23, R24 ;  /* 0x0000001817187221 */ /* 0x000fc60000000000 */
[----:B------:R-:W-:Y:S02]  /*1840*/  ISETP.NE.AND P1, PT, R22, RZ, PT ;  /* 0x000000ff1600720c */ /* 0x000fe40003f25270 */
[----:B------:R-:W-:Y:S02]  /*1850*/  IADD3 R13, PT, PT, R13, 0x8, RZ ;  /* 0x000000080d0d7810 */ /* 0x000fe40007ffe0ff */
[----:B--2---:R-:W-:-:S05]  /*1860*/  I2FP.F32.S32 R25, R25 ;  /* 0x0000001900197245 */ /* 0x004fca0000201400 */
[----:B------:R-:W-:-:S04]  /*1870*/  FFMA R25, R0, R25, RZ ;  /* 0x0000001900197223 */ /* 0x000fc800000000ff */
[----:B---3--:R-:W-:Y:S01]  /*1880*/  FFMA R25, R25, R26, RZ ;  /* 0x0000001a19197223 */ /* 0x008fe200000000ff */
[----:B----4-:R-:W-:-:S03]  /*1890*/  I2FP.F32.S32 R27, R27 ;  /* 0x0000001b001b7245 */ /* 0x010fc60000201400 */
[----:B------:R-:W-:Y:S02]  /*18a0*/  FADD R24, R24, R25 ;  /* 0x0000001918187221 */ /* 0x000fe40000000000 */
[----:B0-----:R-:W-:Y:S01]  /*18b0*/  FFMA R19, R0, R27, RZ ;  /* 0x0000001b00137223 */ /* 0x001fe200000000ff */
[----:B-----5:R-:W-:-:S03]  /*18c0*/  I2FP.F32.S32 R23, R20 ;  /* 0x0000001400177245 */ /* 0x020fc60000201400 */
[----:B------:R-:W-:Y:S02]  /*18d0*/  FFMA R19, R19, R18, RZ ;  /* 0x0000001213137223 */ /* 0x000fe400000000ff */
[----:B------:R-:W-:Y:S02]  /*18e0*/  FFMA R23, R0, R23, RZ ;  /* 0x0000001700177223 */ /* 0x000fe400000000ff */
[----:B------:R-:W-:Y:S02]  /*18f0*/  FADD R24, R24, R19 ;  /* 0x0000001318187221 */ /* 0x000fe40000000000 */
[----:B------:R-:W-:-:S04]  /*1900*/  FFMA R23, R23, R16, RZ ;  /* 0x0000001017177223 */ /* 0x000fc800000000ff */
[----:B------:R-:W-:Y:S01]  /*1910*/  FADD R24, R24, R23 ;  /* 0x0000001718187221 */ /* 0x000fe20000000000 */
[----:B------:R-:W-:Y:S06]  /*1920*/  @P1 BRA `(.L_x_17) ;  /* 0xfffffff800a01947 */ /* 0x000fec000383ffff */
.L_x_16:
[----:B------:R-:W-:Y:S05]  /*1930*/  BSYNC.RECONVERGENT B2 ;  /* 0x0000000000027941 */ /* 0x000fea0003800200 */
.L_x_15:
[----:B------:R-:W-:Y:S05]  /*1940*/  @!P2 BRA `(.L_x_14) ;  /* 0x000000040088a947 */ /* 0x000fea0003800000 */
[----:B------:R-:W-:Y:S01]  /*1950*/  ISETP.GE.U32.AND P1, PT, R12, 0x4, PT ;  /* 0x000000040c00780c */ /* 0x000fe20003f26070 */
[----:B------:R-:W-:Y:S01]  /*1960*/  BSSY.RECONVERGENT B2, `(.L_x_18) ;  /* 0x0000031000027945 */ /* 0x000fe20003800200 */
[----:B------:R-:W-:-:S04]  /*1970*/  LOP3.LUT R25, R2, 0x3, RZ, 0xc0, !PT ;  /* 0x0000000302197812 */ /* 0x000fc800078ec0ff */
[----:B------:R-:W-:-:S07]  /*1980*/  ISETP.NE.AND P2, PT, R25, RZ, PT ;  /* 0x000000ff1900720c */ /* 0x000fce0003f45270 */
[----:B------:R-:W-:Y:S06]  /*1990*/  @!P1 BRA `(.L_x_19) ;  /* 0x0000000000b49947 */ /* 0x000fec0003800000 */
[----:B------:R-:W0:Y:S01]  /*19a0*/  LDC.64 R18, c[0x0][0x398] ;  /* 0x0000e600ff127b82 */ /* 0x000e220000000a00 */
[----:B------:R-:W1:Y:S07]  /*19b0*/  LDCU UR7, c[0x0][0x3dc] ;  /* 0x00007b80ff0777ac */ /* 0x000e6e0008000800 */
[----:B------:R-:W2:Y:S01]  /*19c0*/  LDC.64 R16, c[0x0][0x388] ;  /* 0x0000e200ff107b82 */ /* 0x000ea20000000a00 */
[----:B0-----:R-:W-:-:S05]  /*19d0*/  IMAD.WIDE R18, R13, 0x4, R18 ;  /* 0x000000040d127825 */ /* 0x001fca00078e0212 */
[----:B------:R-:W3:Y:S04]  /*19e0*/  LDG.E R12, desc[UR4][R18.64] ;  /* 0x00000004120c7981 */ /* 0x000ee8000c1e1900 */
[----:B------:R-:W4:Y:S04]  /*19f0*/  LDG.E R27, desc[UR4][R18.64+0x8] ;  /* 0x00000804121b7981 */ /* 0x000f28000c1e1900 */
[----:B------:R-:W5:Y:S01]  /*1a00*/  LDG.E R26, desc[UR4][R18.64+0xc] ;  /* 0x00000c04121a7981 */ /* 0x000f62000c1e1900 */
[----:B---3--:R-:W-:-:S04]  /*1a10*/  IMAD.WIDE R28, R12, 0x4, R14 ;  /* 0x000000040c1c7825 */ /* 0x008fc800078e020e */
[----:B-1----:R-:W-:Y:S02]  /*1a20*/  IMAD R21, R12, UR7, R3 ;  /* 0x000000070c157c24 */ /* 0x002fe4000f8e0203 */
[----:B------:R-:W3:Y:S02]  /*1a30*/  LDG.E R29, desc[UR4][R28.64] ;  /* 0x000000041c1d7981 */ /* 0x000ee4000c1e1900 */
[----:B--2---:R-:W-:-:S06]  /*1a40*/  IMAD.WIDE R20, R21, 0x4, R16 ;  /* 0x0000000415147825 */ /* 0x004fcc00078e0210 */
[----:B------:R-:W2:Y:S04]  /*1a50*/  LDG.E R21, desc[UR4][R20.64] ;  /* 0x0000000414157981 */ /* 0x000ea8000c1e1900 */
[----:B------:R4:W2:Y:S02]  /*1a60*/  LDG.E R28, desc[UR4][R18.64+0x4] ;  /* 0x00000404121c7981 */ /* 0x0008a4000c1e1900 */
[----:B----4-:R-:W-:-:S04]  /*1a70*/  IMAD.WIDE R18, R27, 0x4, R14 ;  /* 0x000000041b127825 */ /* 0x010fc800078e020e */
[--C-:B------:R-:W-:Y:S02]  /*1a80*/  IMAD R27, R27, UR7, R3.reuse ;  /* 0x000000071b1b7c24 */ /* 0x100fe4000f8e0203 */
[----:B------:R5:W4:Y:S02]  /*1a90*/  LDG.E R18, desc[UR4][R18.64] ;  /* 0x0000000412127981 */ /* 0x000b24000c1e1900 */
[----:B-----5:R-:W-:Y:S01]  /*1aa0*/  IMAD R19, R26, UR7, R3 ;  /* 0x000000071a137c24 */ /* 0x020fe2000f8e0203 */
[----:B---3--:R-:W-:-:S05]  /*1ab0*/  I2FP.F32.S32 R23, R29 ;  /* 0x0000001d00177245 */ /* 0x008fca0000201400 */
[----:B------:R-:W-:Y:S01]  /*1ac0*/  FFMA R12, R0, R23, RZ ;  /* 0x00000017000c7223 */ /* 0x000fe200000000ff */
[----:B--2---:R-:W-:-:S04]  /*1ad0*/  IMAD.WIDE R22, R28, 0x4, R14 ;  /* 0x000000041c167825 */ /* 0x004fc800078e020e */
[----:B------:R-:W-:Y:S01]  /*1ae0*/  FFMA R29, R12, R21, RZ ;  /* 0x000000150c1d7223 */ /* 0x000fe200000000ff */
[----:B------:R-:W-:Y:S01]  /*1af0*/  IMAD R20, R28, UR7, R3 ;  /* 0x000000071c147c24 */ /* 0x000fe2000f8e0203 */
[----:B------:R0:W2:Y:S03]  /*1b00*/  LDG.E R12, desc[UR4][R22.64] ;  /* 0x00000004160c7981 */ /* 0x0000a6000c1e1900 */
[----:B------:R-:W-:-:S06]  /*1b10*/  IMAD.WIDE R20, R20, 0x4, R16 ;  /* 0x0000000414147825 */ /* 0x000fcc00078e0210 */
[----:B------:R1:W3:Y:S01]  /*1b20*/  LDG.E R20, desc[UR4][R20.64] ;  /* 0x0000000414147981 */ /* 0x0002e2000c1e1900 */
[----:B0-----:R-:W-:-:S04]  /*1b30*/  IMAD.WIDE R22, R26, 0x4, R14 ;  /* 0x000000041a167825 */ /* 0x001fc800078e020e */
[--C-:B------:R-:W-:Y:S01]  /*1b40*/  IMAD.WIDE R26, R27, 0x4, R16.reuse ;  /* 0x000000041b1a7825 */ /* 0x100fe200078e0210 */
[----:B------:R-:W5:Y:S03]  /*1b50*/  LDG.E R28, desc[UR4][R22.64] ;  /* 0x00000004161c7981 */ /* 0x000f66000c1e1900 */
[----:B------:R-:W-:Y:S02]  /*1b60*/  IMAD.WIDE R16, R19, 0x4, R16 ;  /* 0x0000000413107825 */ /* 0x000fe400078e0210 */
[----:B------:R-:W5:Y:S04]  /*1b70*/  LDG.E R27, desc[UR4][R26.64] ;  /* 0x000000041a1b7981 */ /* 0x000f68000c1e1900 */
[----:B------:R-:W5:Y:S01]  /*1b80*/  LDG.E R16, desc[UR4][R16.64] ;  /* 0x0000000410107981 */ /* 0x000f62000c1e1900 */
[----:B------:R-:W-:Y:S01]  /*1b90*/  FADD R29, R24, R29 ;  /* 0x0000001d181d7221 */ /* 0x000fe20000000000 */
[----:B------:R-:W-:-:S02]  /*1ba0*/  IADD3 R13, PT, PT, R13, 0x4, RZ ;  /* 0x000000040d0d7810 */ /* 0x000fc40007ffe0ff */
[----:B--2---:R-:W-:-:S05]  /*1bb0*/  I2FP.F32.S32 R12, R12 ;  /* 0x0000000c000c7245 */ /* 0x004fca0000201400 */
[----:B-1----:R-:W-:Y:S01]  /*1bc0*/  FFMA R21, R0, R12, RZ ;  /* 0x0000000c00157223 */ /* 0x002fe200000000ff */
[----:B----4-:R-:W-:-:S03]  /*1bd0*/  I2FP.F32.S32 R12, R18 ;  /* 0x00000012000c7245 */ /* 0x010fc60000201400 */
[----:B---3--:R-:W-:Y:S02]  /*1be0*/  FFMA R20, R21, R20, RZ ;  /* 0x0000001415147223 */ /* 0x008fe400000000ff */
[----:B------:R-:W-:Y:S01]  /*1bf0*/  FFMA R12, R0, R12, RZ ;  /* 0x0000000c000c7223 */ /* 0x000fe200000000ff */
[----:B-----5:R-:W-:Y:S01]  /*1c00*/  I2FP.F32.S32 R19, R28 ;  /* 0x0000001c00137245 */ /* 0x020fe20000201400 */
[----:B------:R-:W-:-:S04]  /*1c10*/  FADD R20, R29, R20 ;  /* 0x000000141d147221 */ /* 0x000fc80000000000 */
[----:B------:R-:W-:Y:S01]  /*1c20*/  FFMA R19, R0, R19, RZ ;  /* 0x0000001300137223 */ /* 0x000fe200000000ff */
[----:B------:R-:W-:-:S03]  /*1c30*/  FFMA R27, R12, R27, RZ ;  /* 0x0000001b0c1b7223 */ /* 0x000fc600000000ff */
[----:B------:R-:W-:Y:S01]  /*1c40*/  FFMA R19, R19, R16, RZ ;  /* 0x0000001013137223 */ /* 0x000fe200000000ff */
[----:B------:R-:W-:-:S04]  /*1c50*/  FADD R20, R20, R27 ;  /* 0x0000001b14147221 */ /* 0x000fc80000000000 */
[----:B------:R-:W-:-:S07]  /*1c60*/  FADD R24, R20, R19 ;  /* 0x0000001314187221 */ /* 0x000fce0000000000 */
.L_x_19:
[----:B------:R-:W-:Y:S05]  /*1c70*/  BSYNC.RECONVERGENT B2 ;  /* 0x0000000000027941 */ /* 0x000fea0003800200 */
.L_x_18:
[----:B------:R-:W-:Y:S05]  /*1c80*/  @!P2 BRA `(.L_x_14) ;  /* 0x0000000000b8a947 */ /* 0x000fea0003800000 */
[----:B------:R-:W-:Y:S01]  /*1c90*/  ISETP.NE.AND P1, PT, R25, 0x1, PT ;  /* 0x000000011900780c */ /* 0x000fe20003f25270 */
[----:B------:R-:W-:Y:S01]  /*1ca0*/  BSSY.RECONVERGENT B2, `(.L_x_20) ;  /* 0x000001d000027945 */ /* 0x000fe20003800200 */
[----:B------:R-:W-:-:S04]  /*1cb0*/  LOP3.LUT R2, R2, 0x1, RZ, 0xc0, !PT ;  /* 0x0000000102027812 */ /* 0x000fc800078ec0ff */
[----:B------:R-:W-:-:S07]  /*1cc0*/  ISETP.NE.U32.AND P2, PT, R2, 0x1, PT ;  /* 0x000000010200780c */ /* 0x000fce0003f45070 */
[----:B------:R-:W-:Y:S06]  /*1cd0*/  @!P1 BRA `(.L_x_21) ;  /* 0x0000000000649947 */ /* 0x000fec0003800000 */
[----:B------:R-:W0:Y:S01]  /*1ce0*/  LDC.64 R16, c[0x0][0x398] ;  /* 0x0000e600ff107b82 */ /* 0x000e220000000a00 */
[----:B------:R-:W1:Y:S01]  /*1cf0*/  LDCU UR7, c[0x0][0x3dc] ;  /* 0x00007b80ff0777ac */ /* 0x000e620008000800 */
[----:B0-----:R-:W-:-:S06]  /*1d00*/  IMAD.WIDE R28, R13, 0x4, R16 ;  /* 0x000000040d1c7825 */ /* 0x001fcc00078e0210 */
[----:B------:R-:W0:Y:S01]  /*1d10*/  LDC.64 R16, c[0x0][0x388] ;  /* 0x0000e200ff107b82 */ /* 0x000e220000000a00 */
[----:B------:R-:W2:Y:S04]  /*1d20*/  LDG.E R2, desc[UR4][R28.64] ;  /* 0x000000041c027981 */ /* 0x000ea8000c1e1900 */
[----:B------:R-:W3:Y:S01]  /*1d30*/  LDG.E R12, desc[UR4][R28.64+0x4] ;  /* 0x000004041c0c7981 */ /* 0x000ee2000c1e1900 */
[----:B--2---:R-:W-:-:S04]  /*1d40*/  IMAD.WIDE R20, R2, 0x4, R14 ;  /* 0x0000000402147825 */ /* 0x004fc800078e020e */
[----:B---3--:R-:W-:Y:S02]  /*1d50*/  IMAD.WIDE R18, R12, 0x4, R14 ;  /* 0x000000040c127825 */ /* 0x008fe400078e020e */
[----:B------:R-:W2:Y:S02]  /*1d60*/  LDG.E R20, desc[UR4][R20.64] ;  /* 0x0000000414147981 */ /* 0x000ea4000c1e1900 */
[--C-:B-1----:R-:W-:Y:S02]  /*1d70*/  IMAD R23, R2, UR7, R3.reuse ;  /* 0x0000000702177c24 */ /* 0x102fe4000f8e0203 */
[----:B------:R-:W-:Y:S01]  /*1d80*/  IMAD R27, R12, UR7, R3 ;  /* 0x000000070c1b7c24 */ /* 0x000fe2000f8e0203 */
        /* <DEDUP_REMOVED lines=14> */
.L_x_21:
[----:B------:R-:W-:Y:S05]  /*1e70*/  BSYNC.RECONVERGENT B2 ;  /* 0x0000000000027941 */ /* 0x000fea0003800200 */
.L_x_20:
[----:B------:R-:W-:Y:S05]  /*1e80*/  @P2 BRA `(.L_x_14) ;  /* 0x0000000000382947 */ /* 0x000fea0003800000 */
[----:B------:R-:W0:Y:S01]  /*1e90*/  LDC.64 R16, c[0x0][0x398] ;  /* 0x0000e600ff107b82 */ /* 0x000e220000000a00 */
[----:B------:R-:W1:Y:S01]  /*1ea0*/  LDCU UR7, c[0x0][0x3dc] ;  /* 0x00007b80ff0777ac */ /* 0x000e620008000800 */
[----:B0-----:R-:W-:-:S06]  /*1eb0*/  IMAD.WIDE R16, R13, 0x4, R16 ;  /* 0x000000040d107825 */ /* 0x001fcc00078e0210 */
[----:B------:R-:W0:Y:S01]  /*1ec0*/  LDC.64 R12, c[0x0][0x388] ;  /* 0x0000e200ff0c7b82 */ /* 0x000e220000000a00 */
[----:B------:R-:W2:Y:S02]  /*1ed0*/  LDG.E R16, desc[UR4][R16.64] ;  /* 0x0000000410107981 */ /* 0x000ea4000c1e1900 */
[----:B--2---:R-:W-:-:S04]  /*1ee0*/  IMAD.WIDE R14, R16, 0x4, R14 ;  /* 0x00000004100e7825 */ /* 0x004fc800078e020e */
[----:B-1----:R-:W-:Y:S02]  /*1ef0*/  IMAD R19, R16, UR7, R3 ;  /* 0x0000000710137c24 */ /* 0x002fe4000f8e0203 */
[----:B------:R-:W2:Y:S02]  /*1f00*/  LDG.E R14, desc[UR4][R14.64] ;  /* 0x000000040e0e7981 */ /* 0x000ea4000c1e1900 */
[----:B0-----:R-:W-:-:S06]  /*1f10*/  IMAD.WIDE R12, R19, 0x4, R12 ;  /* 0x00000004130c7825 */ /* 0x001fcc00078e020c */
[----:B------:R-:W3:Y:S01]  /*1f20*/  LDG.E R13, desc[UR4][R12.64] ;  /* 0x000000040c0d7981 */ /* 0x000ee2000c1e1900 */
[----:B--2---:R-:W-:-:S05]  /*1f30*/  I2FP.F32.S32 R19, R14 ;  /* 0x0000000e00137245 */ /* 0x004fca0000201400 */
[----:B------:R-:W-:-:S04]  /*1f40*/  FFMA R0, R0, R19, RZ ;  /* 0x0000001300007223 */ /* 0x000fc800000000ff */
[----:B---3--:R-:W-:-:S04]  /*1f50*/  FFMA R19, R0, R13, RZ ;  /* 0x0000000d00137223 */ /* 0x008fc800000000ff */
[----:B------:R-:W-:-:S07]  /*1f60*/  FADD R24, R24, R19 ;  /* 0x0000001318187221 */ /* 0x000fce0000000000 */
.L_x_14:
[----:B------:R-:W-:Y:S05]  /*1f70*/  BSYNC.RECONVERGENT B0 ;  /* 0x0000000000007941 */ /* 0x000fea0003800200 */
.L_x_13:
[----:B------:R-:W0:Y:S01]  /*1f80*/  LDCU UR7, c[0x0][0x3dc] ;  /* 0x00007b80ff0777ac */ /* 0x000e220008000800 */
[----:B------:R-:W1:Y:S01]  /*1f90*/  LDC.64 R12, c[0x0][0x380] ;  /* 0x0000e000ff0c7b82 */ /* 0x000e620000000a00 */
[----:B0-----:R-:W-:-:S05]  /*1fa0*/  MOV R2, UR7 ;  /* 0x0000000700027c02 */ /* 0x001fca0008000f00 */
[----:B------:R-:W-:-:S04]  /*1fb0*/  IMAD R15, R8, R2, R3 ;  /* 0x00000002080f7224 */ /* 0x000fc800078e0203 */
[----:B-1----:R-:W-:-:S05]  /*1fc0*/  IMAD.WIDE R12, R15, 0x4, R12 ;  /* 0x000000040f0c7825 */ /* 0x002fca00078e020c */
[----:B------:R0:W-:Y:S01]  /*1fd0*/  STG.E desc[UR4][R12.64], R24 ;  /* 0x000000180c007986 */ /* 0x0001e2000c101904 */
[----:B------:R-:W-:Y:S05]  /*1fe0*/  @P0 BRA `(.L_x_22) ;  /* 0xfffffff000840947 */ /* 0x000fea000383ffff */
.L_x_12:
[----:B------:R-:W-:Y:S05]  /*1ff0*/  BSYNC.RECONVERGENT B1 ;  /* 0x0000000000017941 */ /* 0x000fea0003800200 */
.L_x_11:
[----:B------:R-:W-:-:S13]  /*2000*/  ISETP.NE.AND P0, PT, R6, RZ, PT ;  /* 0x000000ff0600720c */ /* 0x000fda0003f05270 */
[----:B------:R-:W-:Y:S05]  /*2010*/  @!P0 EXIT ;  /* 0x000000000000894d */ /* 0x000fea0003800000 */
[----:B------:R-:W-:Y:S01]  /*2020*/  ISETP.GE.AND P0, PT, R7, 0x1, PT ;  /* 0x000000010700780c */ /* 0x000fe20003f06270 */
[----:B------:R-:W-:Y:S01]  /*2030*/  BSSY.RECONVERGENT B0, `(.L_x_23) ;  /* 0x00000bb000007945 */ /* 0x000fe20003800200 */
[----:B------:R-:W-:-:S11]  /*2040*/  MOV R10, RZ ;  /* 0x000000ff000a7202 */ /* 0x000fd60000000f00 */
[----:B------:R-:W-:Y:S05]  /*2050*/  @!P0 BRA `(.L_x_24) ;  /* 0x0000000800e08947 */ /* 0x000fea0003800000 */
[C---:B------:R-:W-:Y:S01]  /*2060*/  ISETP.GE.U32.AND P0, PT, R7.reuse, 0x8, PT ;  /* 0x000000080700780c */ /* 0x040fe20003f06070 */
[----:B------:R-:W-:Y:S01]  /*2070*/  BSSY.RECONVERGENT B1, `(.L_x_25) ;  /* 0x000005a000017945 */ /* 0x000fe20003800200 */
[----:B------:R-:W-:Y:S01]  /*2080*/  LOP3.LUT R8, R7, 0x7, RZ, 0xc0, !PT ;  /* 0x0000000707087812 */ /* 0x000fe200078ec0ff */
[----:B------:R-:W-:-:S03]  /*2090*/  HFMA2 R10, -RZ, RZ, 0, 0 ;  /* 0x00000000ff0a7431 */ /* 0x000fc600000001ff */
[----:B------:R-:W-:-:S07]  /*20a0*/  ISETP.NE.AND P1, PT, R8, RZ, PT ;  /* 0x000000ff0800720c */ /* 0x000fce0003f25270 */
[----:B------:R-:W-:Y:S06]  /*20b0*/  @!P0 BRA `(.L_x_26) ;  /* 0x0000000400548947 */ /* 0x000fec0003800000 */
[----:B0-----:R-:W0:Y:S01]  /*20c0*/  LDC.64 R12, c[0x0][0x398] ;  /* 0x0000e600ff0c7b82 */ /* 0x001e220000000a00 */
[----:B------:R-:W-:Y:S02]  /*20d0*/  LOP3.LUT R9, R7, 0x7ffffff8, RZ, 0xc0, !PT ;  /* 0x7ffffff807097812 */ /* 0x000fe400078ec0ff */
[----:B------:R-:W-:Y:S02]  /*20e0*/  MOV R10, RZ ;  /* 0x000000ff000a7202 */ /* 0x000fe40000000f00 */
[----:B------:R-:W-:Y:S02]  /*20f0*/  IADD3 R9, PT, PT, -R9, RZ, RZ ;  /* 0x000000ff09097210 */ /* 0x000fe40007ffe1ff */
[----:B0-----:R-:W-:-:S04]  /*2100*/  IADD3 R12, P0, PT, R12, 0x10, RZ ;  /* 0x000000100c0c7810 */ /* 0x001fc80007f1e0ff */
[----:B------:R-:W-:-:S09]  /*2110*/  IADD3.X R13, PT, PT, RZ, R13, RZ, P0, !PT ;  /* 0x0000000dff0d7210 */ /* 0x000fd200007fe4ff */
.L_x_27:
[----:B------:R-:W-:Y:S01]  /*2120*/  IMAD.WIDE R22, R6, 0x4, R12 ;  /* 0x0000000406167825 */ /* 0x000fe200078e020c */
[----:B------:R-:W0:Y:S04]  /*2130*/  LDC.64 R16, c[0x0][0x3a0] ;  /* 0x0000e800ff107b82 */ /* 0x000e280000000a00 */
[----:B------:R-:W2:Y:S04]  /*2140*/  LDG.E R21, desc[UR4][R22.64+-0x10] ;  /* 0xfffff00416157981 */ /* 0x000ea8000c1e1900 */
[----:B------:R-:W3:Y:S01]  /*2150*/  LDG.E R11, desc[UR4][R22.64+-0xc] ;  /* 0xfffff404160b7981 */ /* 0x000ee2000c1e1900 */
[----:B------:R-:W1:Y:S03]  /*2160*/  LDC.64 R14, c[0x0][0x388] ;  /* 0x0000e200ff0e7b82 */ /* 0x000e660000000a00 */
[----:B------:R-:W4:Y:S04]  /*2170*/  LDG.E R26, desc[UR4][R22.64+-0x8] ;  /* 0xfffff804161a7981 */ /* 0x000f28000c1e1900 */
[----:B------:R-:W5:Y:S04]  /*2180*/  LDG.E R18, desc[UR4][R22.64+-0x4] ;  /* 0xfffffc0416127981 */ /* 0x000f68000c1e1900 */
[----:B------:R-:W4:Y:S04]  /*2190*/  LDG.E R19, desc[UR4][R22.64+0x4] ;  /* 0x0000040416137981 */ /* 0x000f28000c1e1900 */
[----:B------:R-:W4:Y:S04]  /*21a0*/  LDG.E R27, desc[UR4][R22.64+0x8] ;  /* 0x00000804161b7981 */ /* 0x000f28000c1e1900 */
[----:B------:R-:W4:Y:S01]  /*21b0*/  LDG.E R4, desc[UR4][R22.64+0xc] ;  /* 0x00000c0416047981 */ /* 0x000f22000c1e1900 */
[----:B--2---:R-:W-:-:S02]  /*21c0*/  IMAD R29, R21, R2, R3 ;  /* 0x00000002151d7224 */ /* 0x004fc400078e0203 */
[----:B0-----:R-:W-:-:S04]  /*21d0*/  IMAD.WIDE R20, R21, 0x4, R16 ;  /* 0x0000000415147825 */ /* 0x001fc800078e0210 */
[----:B-1----:R-:W-:Y:S01]  /*21e0*/  IMAD.WIDE R28, R29, 0x4, R14 ;  /* 0x000000041d1c7825 */ /* 0x002fe200078e020e */
[----:B------:R0:W2:Y:S03]  /*21f0*/  LDG.E R0, desc[UR4][R20.64] ;  /* 0x0000000414007981 */ /* 0x0000a6000c1e1900 */
[C---:B---3--:R-:W-:Y:S02]  /*2200*/  IMAD.WIDE R24, R11.reuse, 0x4, R16 ;  /* 0x000000040b187825 */ /* 0x048fe400078e0210 */
[----:B------:R-:W3:Y:S02]  /*2210*/  LDG.E R29, desc[UR4][R28.64] ;  /* 0x000000041c1d7981 */ /* 0x000ee4000c1e1900 */
[----:B------:R-:W-:Y:S02]  /*2220*/  IMAD R11, R11, R2, R3 ;  /* 0x000000020b0b7224 */ /* 0x000fe400078e0203 */
[----:B------:R-:W4:Y:S02]  /*2230*/  LDG.E R24, desc[UR4][R24.64] ;  /* 0x0000000418187981 */ /* 0x000f24000c1e1900 */
[----:B0-----:R-:W-:-:S02]  /*2240*/  IMAD.WIDE R20, R11, 0x4, R14 ;  /* 0x000000040b147825 */ /* 0x001fc400078e020e */
[----:B------:R5:W4:Y:S04]  /*2250*/  LDG.E R11, desc[UR4][R22.64] ;  /* 0x00000004160b7981 */ /* 0x000b28000c1e1900 */
[----:B------:R-:W4:Y:S01]  /*2260*/  LDG.E R21, desc[UR4][R20.64] ;  /* 0x0000000414157981 */ /* 0x000f22000c1e1900 */
[----:B-----5:R-:W-:Y:S01]  /*2270*/  IMAD.WIDE R22, R18, 0x4, R16 ;  /* 0x0000000412167825 */ /* 0x020fe200078e0210 */
[----:B--2---:R-:W-:-:S05]  /*2280*/  I2FP.F32.S32 R0, R0 ;  /* 0x0000000000007245 */ /* 0x004fca0000201400 */
[----:B---3--:R-:W-:Y:S01]  /*2290*/  FFMA R29, R0, R29, RZ ;  /* 0x0000001d001d7223 */ /* 0x008fe200000000ff */
[----:B----4-:R-:W-:-:S03]  /*22a0*/  I2FP.F32.S32 R0, R24 ;  /* 0x0000001800007245 */ /* 0x010fc60000201400 */
[----:B------:R-:W-:Y:S01]  /*22b0*/  FADD R25, R29, R10 ;  /* 0x0000000a1d197221 */ /* 0x000fe20000000000 */
[-CC-:B------:R-:W-:Y:S01]  /*22c0*/  IMAD R29, R26, R2.reuse, R3.reuse ;  /* 0x000000021a1d7224 */ /* 0x180fe200078e0203 */
[----:B------:R-:W2:Y:S01]  /*22d0*/  LDG.E R24, desc[UR4][R22.64] ;  /* 0x0000000416187981 */ /* 0x000ea2000c1e1900 */
[----:B------:R-:W-:Y:S02]  /*22e0*/  IMAD R10, R18, R2, R3 ;  /* 0x00000002120a7224 */ /* 0x000fe400078e0203 */
[----:B------:R-:W-:-:S04]  /*22f0*/  IMAD.WIDE R28, R29, 0x4, R14 ;  /* 0x000000041d1c7825 */ /* 0x000fc800078e020e */
[----:B------:R-:W-:Y:S01]  /*2300*/  FFMA R0, R0, R21, RZ ;  /* 0x0000001500007223 */ /* 0x000fe200000000ff */
[----:B------:R-:W-:-:S04]  /*2310*/  IMAD.WIDE R20, R26, 0x4, R16 ;  /* 0x000000041a147825 */ /* 0x000fc800078e0210 */
[----:B------:R-:W-:Y:S01]  /*2320*/  FADD R25, R25, R0 ;  /* 0x0000000019197221 */ /* 0x000fe20000000000 */
[----:B------:R0:W3:Y:S04]  /*2330*/  LDG.E R26, desc[UR4][R28.64] ;  /* 0x000000041c1a7981 */ /* 0x0000e8000c1e1900 */
[----:B------:R1:W4:Y:S01]  /*2340*/  LDG.E R0, desc[UR4][R20.64] ;  /* 0x0000000414007981 */ /* 0x000322000c1e1900 */
[----:B0-----:R-:W-:-:S04]  /*2350*/  IMAD.WIDE R28, R11, 0x4, R16 ;  /* 0x000000040b1c7825 */ /* 0x001fc800078e0210 */
[----:B-1----:R-:W-:Y:S01]  /*2360*/  IMAD.WIDE R20, R10, 0x4, R14 ;  /* 0x000000040a147825 */ /* 0x002fe200078e020e */
[----:B------:R0:W5:Y:S03]  /*2370*/  LDG.E R22, desc[UR4][R28.64] ;  /* 0x000000041c167981 */ /* 0x000166000c1e1900 */
[----:B------:R-:W-:Y:S01]  /*2380*/  IMAD R10, R11, R2, R3 ;  /* 0x000000020b0a7224 */ /* 0x000fe200078e0203 */
[----:B------:R1:W5:Y:S03]  /*2390*/  LDG.E R23, desc[UR4][R20.64] ;  /* 0x0000000414177981 */ /* 0x000366000c1e1900 */
[----:B------:R-:W-:-:S04]  /*23a0*/  IMAD.WIDE R10, R10, 0x4, R14 ;  /* 0x000000040a0a7825 */ /* 0x000fc800078e020e */
[C---:B0-----:R-:W-:Y:S02]  /*23b0*/  IMAD.WIDE R28, R19.reuse, 0x4, R16 ;  /* 0x00000004131c7825 */ /* 0x041fe400078e0210 */
[----:B------:R-:W5:Y:S02]  /*23c0*/  LDG.E R11, desc[UR4][R10.64] ;  /* 0x000000040a0b7981 */ /* 0x000f64000c1e1900 */
[----:B------:R-:W-:Y:S02]  /*23d0*/  IMAD R19, R19, R2, R3 ;  /* 0x0000000213137224 */ /* 0x000fe400078e0203 */
[----:B-1----:R-:W-:-:S04]  /*23e0*/  IMAD.WIDE R20, R27, 0x4, R16 ;  /* 0x000000041b147825 */ /* 0x002fc800078e0210 */
[----:B------:R-:W-:Y:S01]  /*23f0*/  IMAD.WIDE R18, R19, 0x4, R14 ;  /* 0x0000000413127825 */ /* 0x000fe200078e020e */
[----:B------:R0:W5:Y:S03]  /*2400*/  LDG.E R10, desc[UR4][R28.64] ;  /* 0x000000041c0a7981 */ /* 0x000166000c1e1900 */
[-C--:B------:R-:W-:Y:S02]  /*2410*/  IMAD R27, R27, R2.reuse, R3 ;  /* 0x000000021b1b7224 */ /* 0x080fe400078e0203 */
[C---:B------:R-:W-:Y:S01]  /*2420*/  IMAD.WIDE R16, R4.reuse, 0x4, R16 ;  /* 0x0000000404107825 */ /* 0x040fe200078e0210 */
[----:B------:R-:W5:Y:S03]  /*2430*/  LDG.E R20, desc[UR4][R20.64] ;  /* 0x0000000414147981 */ /* 0x000f66000c1e1900 */
[----:B------:R-:W-:Y:S01]  /*2440*/  IMAD R4, R4, R2, R3 ;  /* 0x0000000204047224 */ /* 0x000fe200078e0203 */
[----:B------:R4:W5:Y:S01]  /*2450*/  LDG.E R18, desc[UR4][R18.64] ;  /* 0x0000000412127981 */ /* 0x000962000c1e1900 */
[----:B0-----:R-:W-:-:S03]  /*2460*/  IMAD.WIDE R28, R27, 0x4, R14 ;  /* 0x000000041b1c7825 */ /* 0x001fc600078e020e */
[----:B------:R0:W5:Y:S01]  /*2470*/  LDG.E R16, desc[UR4][R16.64] ;  /* 0x0000000410107981 */ /* 0x000162000c1e1900 */
[----:B------:R-:W-:-:S03]  /*2480*/  IMAD.WIDE R14, R4, 0x4, R14 ;  /* 0x00000004040e7825 */ /* 0x000fc600078e020e */
[----:B------:R-:W5:Y:S04]  /*2490*/  LDG.E R29, desc[UR4][R28.64] ;  /* 0x000000041c1d7981 */ /* 0x000f68000c1e1900 */
[----:B------:R-:W5:Y:S01]  /*24a0*/  LDG.E R15, desc[UR4][R14.64] ;  /* 0x000000040e0f7981 */ /* 0x000f62000c1e1900 */
[----:B------:R-:W-:-:S04]  /*24b0*/  IADD3 R9, PT, PT, R9, 0x8, RZ ;  /* 0x0000000809097810 */ /* 0x000fc80007ffe0ff */
[----:B------:R-:W-:Y:S02]  /*24c0*/  ISETP.NE.AND P0, PT, R9, RZ, PT ;  /* 0x000000ff0900720c */ /* 0x000fe40003f05270 */
[----:B------:R-:W-:Y:S02]  /*24d0*/  IADD3 R6, PT, PT, R6, 0x8, RZ ;  /* 0x0000000806067810 */ /* 0x000fe40007ffe0ff */
[----:B--2---:R-:W-:Y:S02]  /*24e0*/  I2FP.F32.S32 R24, R24 ;  /* 0x0000001800187245 */ /* 0x004fe40000201400 */
[----:B----4-:R-:W-:-:S05]  /*24f0*/  I2FP.F32.S32 R19, R0 ;  /* 0x0000000000137245 */ /* 0x010fca0000201400 */
[----:B---3--:R-:W-:Y:S01]  /*2500*/  FFMA R26, R19, R26, RZ ;  /* 0x0000001a131a7223 */ /* 0x008fe200000000ff */
[----:B-----5:R-:W-:-:S03]  /*2510*/  I2FP.F32.S32 R22, R22 ;  /* 0x0000001600167245 */ /* 0x020fc60000201400 */
[----:B------:R-:W-:Y:S01]  /*2520*/  FADD R25, R25, R26 ;  /* 0x0000001a19197221 */ /* 0x000fe20000000000 */
[----:B------:R-:W-:-:S04]  /*2530*/  FFMA R24, R24, R23, RZ ;  /* 0x0000001718187223 */ /* 0x000fc800000000ff */
[----:B------:R-:W-:Y:S01]  /*2540*/  FADD R24, R25, R24 ;  /* 0x0000001819187221 */ /* 0x000fe20000000000 */
[----:B0-----:R-:W-:-:S04]  /*2550*/  FFMA R17, R22, R11, RZ ;  /* 0x0000000b16117223 */ /* 0x001fc800000000ff */
[----:B------:R-:W-:Y:S01]  /*2560*/  FADD R17, R24, R17 ;  /* 0x0000001118117221 */ /* 0x000fe20000000000 */
[----:B------:R-:W-:Y:S02]  /*2570*/  I2FP.F32.S32 R11, R10 ;  /* 0x0000000a000b7245 */ /* 0x000fe40000201400 */
[----:B------:R-:W-:-:S03]  /*2580*/  I2FP.F32.S32 R20, R20 ;  /* 0x0000001400147245 */ /* 0x000fc60000201400 */
[----:B------:R-:W-:Y:S01]  /*2590*/  FFMA R18, R11, R18, RZ ;  /* 0x000000120b127223 */ /* 0x000fe200000000ff */
[----:B------:R-:W-:-:S03]  /*25a0*/  I2FP.F32.S32 R16, R16 ;  /* 0x0000001000107245 */ /* 0x000fc60000201400 */
[----:B------:R-:W-:Y:S01]  /*25b0*/  FADD R17, R17, R18 ;  /* 0x0000001211117221 */ /* 0x000fe20000000000 */
[----:B------:R-:W-:Y:S01]  /*25c0*/  FFMA R20, R20, R29, RZ ;  /* 0x0000001d14147223 */ /* 0x000fe200000000ff */
[----:B------:R-:W-:-:S03]  /*25d0*/  FFMA R16, R16, R15, RZ ;  /* 0x0000000f10107223 */ /* 0x000fc600000000ff */
[----:B------:R-:W-:-:S04]  /*25e0*/  FADD R17, R17, R20 ;  /* 0x0000001411117221 */ /* 0x000fc80000000000 */
[----:B------:R-:W-:Y:S01]  /*25f0*/  FADD R10, R17, R16 ;  /* 0x00000010110a7221 */ /* 0x000fe20000000000 */
[----:B------:R-:W-:Y:S06]  /*2600*/  @P0 BRA `(.L_x_27) ;  /* 0xfffffff800c40947 */ /* 0x000fec000383ffff */
.L_x_26:
[----:B------:R-:W-:Y:S05]  /*2610*/  BSYNC.RECONVERGENT B1 ;  /* 0x0000000000017941 */ /* 0x000fea0003800200 */
.L_x_25:
[----:B------:R-:W-:Y:S05]  /*2620*/  @!P1 BRA `(.L_x_24) ;  /* 0x00000004006c9947 */ /* 0x000fea0003800000 */
[----:B------:R-:W-:Y:S01]  /*2630*/  ISETP.GE.U32.AND P0, PT, R8, 0x4, PT ;  /* 0x000000040800780c */ /* 0x000fe20003f06070 */
[----:B------:R-:W-:Y:S01]  /*2640*/  BSSY.RECONVERGENT B1, `(.L_x_28) ;  /* 0x000002d000017945 */ /* 0x000fe20003800200 */
[----:B------:R-:W-:-:S04]  /*2650*/  LOP3.LUT R11, R7, 0x3, RZ, 0xc0, !PT ;  /* 0x00000003070b7812 */ /* 0x000fc800078ec0ff */
[----:B------:R-:W-:-:S07]  /*2660*/  ISETP.NE.AND P1, PT, R11, RZ, PT ;  /* 0x000000ff0b00720c */ /* 0x000fce0003f25270 */
[----:B------:R-:W-:Y:S06]  /*2670*/  @!P0 BRA `(.L_x_29) ;  /* 0x0000000000a48947 */ /* 0x000fec0003800000 */
[----:B------:R-:W1:Y:S08]  /*2680*/  LDC.64 R18, c[0x0][0x398] ;  /* 0x0000e600ff127b82 */ /* 0x000e700000000a00 */
[----:B0-----:R-:W0:Y:S08]  /*2690*/  LDC.64 R12, c[0x0][0x3a0] ;  /* 0x0000e800ff0c7b82 */ /* 0x001e300000000a00 */
[----:B------:R-:W2:Y:S01]  /*26a0*/  LDC.64 R8, c[0x0][0x388] ;  /* 0x0000e200ff087b82 */ /* 0x000ea20000000a00 */
[----:B-1----:R-:W-:-:S05]  /*26b0*/  IMAD.WIDE R18, R6, 0x4, R18 ;  /* 0x0000000406127825 */ /* 0x002fca00078e0212 */
[----:B------:R-:W3:Y:S04]  /*26c0*/  LDG.E R27, desc[UR4][R18.64] ;  /* 0x00000004121b7981 */ /* 0x000ee8000c1e1900 */
[----:B------:R-:W4:Y:S04]  /*26d0*/  LDG.E R15, desc[UR4][R18.64+0x4] ;  /* 0x00000404120f7981 */ /* 0x000f28000c1e1900 */
[----:B------:R-:W5:Y:S04]  /*26e0*/  LDG.E R25, desc[UR4][R18.64+0x8] ;  /* 0x0000080412197981 */ /* 0x000f68000c1e1900 */
[----:B------:R5:W5:Y:S01]  /*26f0*/  LDG.E R23, desc[UR4][R18.64+0xc] ;  /* 0x00000c0412177981 */ /* 0x000b62000c1e1900 */
[----:B---3--:R-:W-:-:S02]  /*2700*/  IMAD R21, R27, R2, R3 ;  /* 0x000000021b157224 */ /* 0x008fc400078e0203 */
[----:B0-----:R-:W-:-:S04]  /*2710*/  IMAD.WIDE R26, R27, 0x4, R12 ;  /* 0x000000041b1a7825 */ /* 0x001fc800078e020c */
[----:B----4-:R-:W-:Y:S01]  /*2720*/  IMAD R17, R15, R2, R3 ;  /* 0x000000020f117224 */ /* 0x010fe200078e0203 */
[----:B------:R-:W3:Y:S01]  /*2730*/  LDG.E R0, desc[UR4][R26.64] ;  /* 0x000000041a007981 */ /* 0x000ee2000c1e1900 */
[----:B--2---:R-:W-:-:S04]  /*2740*/  IMAD.WIDE R20, R21, 0x4, R8 ;  /* 0x0000000415147825 */ /* 0x004fc800078e0208 */
[----:B------:R-:W-:Y:S02]  /*2750*/  IMAD.WIDE R14, R15, 0x4, R12 ;  /* 0x000000040f0e7825 */ /* 0x000fe400078e020c */
[----:B------:R-:W2:Y:S02]  /*2760*/  LDG.E R21, desc[UR4][R20.64] ;  /* 0x0000000414157981 */ /* 0x000ea4000c1e1900 */
[----:B------:R-:W-:Y:S02]  /*2770*/  IMAD.WIDE R16, R17, 0x4, R8 ;  /* 0x0000000411107825 */ /* 0x000fe400078e0208 */
[----:B------:R-:W4:Y:S02]  /*2780*/  LDG.E R14, desc[UR4][R14.64] ;  /* 0x000000040e0e7981 */ /* 0x000f24000c1e1900 */
[C---:B-----5:R-:W-:Y:S02]  /*2790*/  IMAD.WIDE R18, R25.reuse, 0x4, R12 ;  /* 0x0000000419127825 */ /* 0x060fe400078e020c */
[----:B------:R-:W5:Y:S02]  /*27a0*/  LDG.E R17, desc[UR4][R16.64] ;  /* 0x0000000410117981 */ /* 0x000f64000c1e1900 */
[----:B------:R-:W-:-:S02]  /*27b0*/  IMAD R25, R25, R2, R3 ;  /* 0x0000000219197224 */ /* 0x000fc400078e0203 */
[C---:B------:R-:W-:Y:S01]  /*27c0*/  IMAD.WIDE R12, R23.reuse, 0x4, R12 ;  /* 0x00000004170c7825 */ /* 0x040fe200078e020c */
[----:B------:R-:W5:Y:S03]  /*27d0*/  LDG.E R18, desc[UR4][R18.64] ;  /* 0x0000000412127981 */ /* 0x000f66000c1e1900 */
[----:B------:R-:W-:Y:S01]  /*27e0*/  IMAD R29, R23, R2, R3 ;  /* 0x00000002171d7224 */ /* 0x000fe200078e0203 */
[----:B------:R-:W5:Y:S01]  /*27f0*/  LDG.E R4, desc[UR4][R12.64] ;  /* 0x000000040c047981 */ /* 0x000f62000c1e1900 */
[----:B------:R-:W-:-:S04]  /*2800*/  IMAD.WIDE R22, R25, 0x4, R8 ;  /* 0x0000000419167825 */ /* 0x000fc800078e0208 */
[----:B------:R-:W-:Y:S02]  /*2810*/  IMAD.WIDE R8, R29, 0x4, R8 ;  /* 0x000000041d087825 */ /* 0x000fe400078e0208 */
[----:B------:R-:W5:Y:S04]  /*2820*/  LDG.E R23, desc[UR4][R22.64] ;  /* 0x0000000416177981 */ /* 0x000f68000c1e1900 */
[----:B------:R-:W5:Y:S01]  /*2830*/  LDG.E R9, desc[UR4][R8.64] ;  /* 0x0000000408097981 */ /* 0x000f62000c1e1900 */
[----:B------:R-:W-:Y:S02]  /*2840*/  IADD3 R6, PT, PT, R6, 0x4, RZ ;  /* 0x0000000406067810 */ /* 0x000fe40007ffe0ff */
[----:B---3--:R-:W-:-:S05]  /*2850*/  I2FP.F32.S32 R0, R0 ;  /* 0x0000000000007245 */ /* 0x008fca0000201400 */
[----:B--2---:R-:W-:Y:S01]  /*2860*/  FFMA R21, R0, R21, RZ ;  /* 0x0000001500157223 */ /* 0x004fe200000000ff */
[----:B----4-:R-:W-:-:S03]  /*2870*/  I2FP.F32.S32 R0, R14 ;  /* 0x0000000e00007245 */ /* 0x010fc60000201400 */
[----:B------:R-:W-:Y:S02]  /*2880*/  FADD R21, R10, R21 ;  /* 0x000000150a157221 */ /* 0x000fe40000000000 */
[----:B-----5:R-:W-:Y:S01]  /*2890*/  FFMA R10, R0, R17, RZ ;  /* 0x00000011000a7223 */ /* 0x020fe200000000ff */
[----:B------:R-:W-:-:S03]  /*28a0*/  I2FP.F32.S32 R0, R18 ;  /* 0x0000001200007245 */ /* 0x000fc60000201400 */
[----:B------:R-:W-:Y:S01]  /*28b0*/  FADD R10, R21, R10 ;  /* 0x0000000a150a7221 */ /* 0x000fe20000000000 */
[----:B------:R-:W-:Y:S01]  /*28c0*/  I2FP.F32.S32 R4, R4 ;  /* 0x0000000400047245 */ /* 0x000fe20000201400 */
[----:B------:R-:W-:-:S04]  /*28d0*/  FFMA R13, R0, R23, RZ ;  /* 0x00000017000d7223 */ /* 0x000fc800000000ff */
[----:B------:R-:W-:Y:S01]  /*28e0*/  FFMA R15, R4, R9, RZ ;  /* 0x00000009040f7223 */ /* 0x000fe200000000ff */
[----:B------:R-:W-:-:S04]  /*28f0*/  FADD R10, R10, R13 ;  /* 0x0000000d0a0a7221 */ /* 0x000fc80000000000 */
[----:B------:R-:W-:-:S07]  /*2900*/  FADD R10, R10, R15 ;  /* 0x0000000f0a0a7221 */ /* 0x000fce0000000000 */
.L_x_29:
[----:B------:R-:W-:Y:S05]  /*2910*/  BSYNC.RECONVERGENT B1 ;  /* 0x0000000000017941 */ /* 0x000fea0003800200 */
.L_x_28:
[----:B------:R-:W-:Y:S05]  /*2920*/  @!P1 BRA `(.L_x_24) ;  /* 0x0000000000ac9947 */ /* 0x000fea0003800000 */
[----:B------:R-:W-:Y:S01]  /*2930*/  ISETP.NE.AND P0, PT, R11, 0x1, PT ;  /* 0x000000010b00780c */ /* 0x000fe20003f05270 */
[----:B------:R-:W-:Y:S01]  /*2940*/  BSSY.RECONVERGENT B1, `(.L_x_30) ;  /* 0x000001b000017945 */ /* 0x000fe20003800200 */
[----:B------:R-:W-:-:S04]  /*2950*/  LOP3.LUT R7, R7, 0x1, RZ, 0xc0, !PT ;  /* 0x0000000107077812 */ /* 0x000fc800078ec0ff */
[----:B------:R-:W-:-:S07]  /*2960*/  ISETP.NE.U32.AND P1, PT, R7, 0x1, PT ;  /* 0x000000010700780c */ /* 0x000fce0003f25070 */
[----:B------:R-:W-:Y:S06]  /*2970*/  @!P0 BRA `(.L_x_31) ;  /* 0x00000000005c8947 */ /* 0x000fec0003800000 */
[----:B------:R-:W0:Y:S08]  /*2980*/  LDC.64 R8, c[0x0][0x398] ;  /* 0x0000e600ff087b82 */ /* 0x000e300000000a00 */
[----:B------:R-:W1:Y:S01]  /*2990*/  LDC.64 R14, c[0x0][0x3a0] ;  /* 0x0000e800ff0e7b82 */ /* 0x000e620000000a00 */
[----:B0-----:R-:W-:-:S07]  /*29a0*/  IMAD.WIDE R12, R6, 0x4, R8 ;  /* 0x00000004060c7825 */ /* 0x001fce00078e0208 */
[----:B------:R-:W0:Y:S01]  /*29b0*/  LDC.64 R8, c[0x0][0x388] ;  /* 0x0000e200ff087b82 */ /* 0x000e220000000a00 */
[----:B------:R-:W1:Y:S04]  /*29c0*/  LDG.E R7, desc[UR4][R12.64] ;  /* 0x000000040c077981 */ /* 0x000e68000c1e1900 */
[----:B------:R-:W2:Y:S01]  /*29d0*/  LDG.E R11, desc[UR4][R12.64+0x4] ;  /* 0x000004040c0b7981 */ /* 0x000ea2000c1e1900 */
[----:B-1----:R-:W-:-:S04]  /*29e0*/  IMAD.WIDE R16, R7, 0x4, R14 ;  /* 0x0000000407107825 */ /* 0x002fc800078e020e */
[----:B------:R-:W-:Y:S01]  /*29f0*/  IMAD R7, R7, R2, R3 ;  /* 0x0000000207077224 */ /* 0x000fe200078e0203 */
[----:B------:R-:W3:Y:S01]  /*2a00*/  LDG.E R0, desc[UR4][R16.64] ;  /* 0x0000000410007981 */ /* 0x000ee2000c1e1900 */
[----:B--2---:R-:W-:-:S04]  /*2a10*/  IMAD.WIDE R18, R11, 0x4, R14 ;  /* 0x000000040b127825 */ /* 0x004fc800078e020e */
[----:B------:R-:W-:Y:S01]  /*2a20*/  IMAD R11, R11, R2, R3 ;  /* 0x000000020b0b7224 */ /* 0x000fe200078e0203 */
[----:B------:R-:W2:Y:S01]  /*2a30*/  LDG.E R4, desc[UR4][R18.64] ;  /* 0x0000000412047981 */ /* 0x000ea2000c1e1900 */
[----:B0-----:R-:W-:-:S04]  /*2a40*/  IMAD.WIDE R14, R7, 0x4, R8 ;  /* 0x00000004070e7825 */ /* 0x001fc800078e0208 */
[----:B------:R-:W-:Y:S02]  /*2a50*/  IMAD.WIDE R8, R11, 0x4, R8 ;  /* 0x000000040b087825 */ /* 0x000fe400078e0208 */
[----:B------:R-:W4:Y:S04]  /*2a60*/  LDG.E R15, desc[UR4][R14.64] ;  /* 0x000000040e0f7981 */ /* 0x000f28000c1e1900 */
[----:B------:R-:W5:Y:S01]  /*2a70*/  LDG.E R9, desc[UR4][R8.64] ;  /* 0x0000000408097981 */ /* 0x000f62000c1e1900 */
[----:B------:R-:W-:Y:S02]  /*2a80*/  IADD3 R6, PT, PT, R6, 0x2, RZ ;  /* 0x0000000206067810 */ /* 0x000fe40007ffe0ff */
[----:B---3--:R-:W-:Y:S02]  /*2a90*/  I2FP.F32.S32 R0, R0 ;  /* 0x0000000000007245 */ /* 0x008fe40000201400 */
[----:B--2---:R-:W-:-:S03]  /*2aa0*/  I2FP.F32.S32 R4, R4 ;  /* 0x0000000400047245 */ /* 0x004fc60000201400 */
[----:B----4-:R-:W-:Y:S02]  /*2ab0*/  FFMA R7, R0, R15, RZ ;  /* 0x0000000f00077223 */ /* 0x010fe400000000ff */
[----:B-----5:R-:W-:Y:S02]  /*2ac0*/  FFMA R4, R4, R9, RZ ;  /* 0x0000000904047223 */ /* 0x020fe400000000ff */
[----:B------:R-:W-:-:S04]  /*2ad0*/  FADD R7, R10, R7 ;  /* 0x000000070a077221 */ /* 0x000fc80000000000 */
[----:B------:R-:W-:-:S07]  /*2ae0*/  FADD R10, R7, R4 ;  /* 0x00000004070a7221 */ /* 0x000fce0000000000 */
.L_x_31:
[----:B------:R-:W-:Y:S05]  /*2af0*/  BSYNC.RECONVERGENT B1 ;  /* 0x0000000000017941 */ /* 0x000fea0003800200 */
.L_x_30:
[----:B------:R-:W-:Y:S05]  /*2b00*/  @P1 BRA `(.L_x_24) ;  /* 0x0000000000341947 */ /* 0x000fea0003800000 */
[----:B------:R-:W1:Y:S08]  /*2b10*/  LDC.64 R8, c[0x0][0x398] ;  /* 0x0000e600ff087b82 */ /* 0x000e700000000a00 */
[----:B0-----:R-:W0:Y:S01]  /*2b20*/  LDC.64 R12, c[0x0][0x388] ;  /* 0x0000e200ff0c7b82 */ /* 0x001e220000000a00 */
[----:B-1----:R-:W-:-:S07]  /*2b30*/  IMAD.WIDE R6, R6, 0x4, R8 ;  /* 0x0000000406067825 */ /* 0x002fce00078e0208 */
[----:B------:R-:W1:Y:S01]  /*2b40*/  LDC.64 R8, c[0x0][0x3a0] ;  /* 0x0000e800ff087b82 */ /* 0x000e620000000a00 */
[----:B------:R-:W1:Y:S02]  /*2b50*/  LDG.E R7, desc[UR4][R6.64] ;  /* 0x0000000406077981 */ /* 0x000e64000c1e1900 */
[----:B-1----:R-:W-:-:S04]  /*2b60*/  IMAD.WIDE R8, R7, 0x4, R8 ;  /* 0x0000000407087825 */ /* 0x002fc800078e0208 */
[----:B------:R-:W-:Y:S01]  /*2b70*/  IMAD R11, R7, R2, R3 ;  /* 0x00000002070b7224 */ /* 0x000fe200078e0203 */
[----:B------:R-:W2:Y:S03]  /*2b80*/  LDG.E R0, desc[UR4][R8.64] ;  /* 0x0000000408007981 */ /* 0x000ea6000c1e1900 */
[----:B0-----:R-:W-:-:S06]  /*2b90*/  IMAD.WIDE R12, R11, 0x4, R12 ;  /* 0x000000040b0c7825 */ /* 0x001fcc00078e020c */
[----:B------:R-:W3:Y:S01]  /*2ba0*/  LDG.E R13, desc[UR4][R12.64] ;  /* 0x000000040c0d7981 */ /* 0x000ee2000c1e1900 */
[----:B--2---:R-:W-:-:S05]  /*2bb0*/  I2FP.F32.S32 R0, R0 ;  /* 0x0000000000007245 */ /* 0x004fca0000201400 */
[----:B---3--:R-:W-:-:S04]  /*2bc0*/  FFMA R11, R0, R13, RZ ;  /* 0x0000000d000b7223 */ /* 0x008fc800000000ff */
[----:B------:R-:W-:-:S07]  /*2bd0*/  FADD R10, R10, R11 ;  /* 0x0000000b0a0a7221 */ /* 0x000fce0000000000 */
.L_x_24:
[----:B------:R-:W-:Y:S05]  /*2be0*/  BSYNC.RECONVERGENT B0 ;  /* 0x0000000000007941 */ /* 0x000fea0003800200 */
.L_x_23:
[----:B------:R-:W1:Y:S01]  /*2bf0*/  LDC.64 R6, c[0x0][0x380] ;  /* 0x0000e000ff067b82 */ /* 0x000e620000000a00 */
[----:B------:R-:W-:-:S04]  /*2c00*/  IMAD R3, R5, R2, R3 ;  /* 0x0000000205037224 */ /* 0x000fc800078e0203 */
[----:B-1----:R-:W-:-:S05]  /*2c10*/  IMAD.WIDE R2, R3, 0x4, R6 ;  /* 0x0000000403027825 */ /* 0x002fca00078e0206 */
[----:B------:R-:W-:Y:S01]  /*2c20*/  REDG.E.ADD.F32.FTZ.RN.STRONG.GPU desc[UR4][R2.64], R10 ;  /* 0x0000000a020079a6 */ /* 0x000fe2000c12f304 */
[----:B------:R-:W-:Y:S05]  /*2c30*/  EXIT ;  /* 0x000000000000794d */ /* 0x000fea0003800000 */
.L_x_32:
[----:B------:R-:W-:-:S00]  /*2c40*/  BRA `(.L_x_32) ;  /* 0xfffffffc00fc7947 */ /* 0x000fc0000383ffff */
[----:B------:R-:W-:-:S00]  /*2c50*/  NOP ;  /* 0x0000000000007918 */ /* 0x000fc00000000000 */
        /* <DEDUP_REMOVED lines=10> */
.L_x_59:


//--------------------- .text._Z15spmm_merge_pathPfS_PiS0_S0_S0_S0_S0_S0_S0_S0_iiiiii --------------------------
	.section	.text._Z15spmm_merge_pathPfS_PiS0_S0_S0_S0_S0_S0_S0_S0_iiiiii,"ax",@progbits
	.align	128
        .global         _Z15spmm_merge_pathPfS_PiS0_S0_S0_S0_S0_S0_S0_S0_iiiiii
        .type           _Z15spmm_merge_pathPfS_PiS0_S0_S0_S0_S0_S0_S0_S0_iiiiii,@function
        .size           _Z15spmm_merge_pathPfS_PiS0_S0_S0_S0_S0_S0_S0_S0_iiiiii,(.L_x_60 - _Z15spmm_merge_pathPfS_PiS0_S0_S0_S0_S0_S0_S0_S0_iiiiii)
        .other          _Z15spmm_merge_pathPfS_PiS0_S0_S0_S0_S0_S0_S0_S0_iiiiii,@"STO_CUDA_ENTRY STV_DEFAULT"
_Z15spmm_merge_pathPfS_PiS0_S0_S0_S0_S0_S0_S0_S0_iiiiii:
.text._Z15spmm_merge_pathPfS_PiS0_S0_S0_S0_S0_S0_S0_S0_iiiiii:
        /* <DEDUP_REMOVED lines=11> */
[----:B------:R-:W0:Y:S01]  /*00b0*/  LDC.64 R10, c[0x0][0x3a8] ;  /* 0x0000ea00ff0a7b82 */ /* 0x000e220000000a00 */
[----:B------:R-:W1:Y:S01]  /*00c0*/  LDCU.64 UR4, c[0x0][0x358] ;  /* 0x00006b00ff0477ac */ /* 0x000e620008000a00 */
[----:B------:R-:W2:Y:S06]  /*00d0*/  LDCU UR6, c[0x0][0x3dc] ;  /* 0x00007b80ff0677ac */ /* 0x000eac0008000800 */
[----:B------:R-:W3:Y:S01]  /*00e0*/  LDC.64 R16, c[0x0][0x3c0] ;  /* 0x0000f000ff107b82 */ /* 0x000ee20000000a00 */
[----:B------:R-:W4:Y:S07]  /*00f0*/  LDCU UR7, c[0x0][0x3ec] ;  /* 0x00007d80ff0777ac */ /* 0x000f2e0008000800 */
[----:B------:R-:W4:Y:S01]  /*0100*/  LDC.64 R8, c[0x0][0x3c8] ;  /* 0x0000f200ff087b82 */ /* 0x000f220000000a00 */
[----:B0-----:R-:W-:-:S07]  /*0110*/  IMAD.WIDE R10, R0, 0x4, R10 ;  /* 0x00000004000a7825 */ /* 0x001fce00078e020a */
[----:B------:R-:W0:Y:S01]  /*0120*/  LDC.64 R12, c[0x0][0x3d0] ;  /* 0x0000f400ff0c7b82 */ /* 0x000e220000000a00 */
[----:B-1----:R1:W4:Y:S01]  /*0130*/  LDG.E R10, desc[UR4][R10.64] ;  /* 0x000000040a0a7981 */ /* 0x002322000c1e1900 */
[----:B---3--:R-:W-:-:S06]  /*0140*/  IMAD.WIDE R16, R0, 0x4, R16 ;  /* 0x0000000400107825 */ /* 0x008fcc00078e0210 */
[----:B------:R-:W3:Y:S01]  /*0150*/  LDC.64 R14, c[0x0][0x3b0] ;  /* 0x0000ec00ff0e7b82 */ /* 0x000ee20000000a00 */
[----:B------:R-:W5:Y:S01]  /*0160*/  LDG.E R5, desc[UR4][R16.64] ;  /* 0x0000000410057981 */ /* 0x000f62000c1e1900 */
[----:B--2---:R-:W-:Y:S01]  /*0170*/  MOV R7, UR6 ;  /* 0x0000000600077c02 */ /* 0x004fe20008000f00 */
[----:B------:R-:W2:Y:S03]  /*0180*/  LDCU UR6, c[0x0][0x3dc] ;  /* 0x00007b80ff0677ac */ /* 0x000ea60008000800 */
[----:B------:R-:W-:-:S04]  /*0190*/  IABS R20, R7 ;  /* 0x0000000700147213 */ /* 0x000fc80000000000 */
[----:B-1----:R-:W1:Y:S08]  /*01a0*/  I2F.RP R11, R20 ;  /* 0x00000014000b7306 */ /* 0x002e700000209400 */
[----:B-1----:R-:W1:Y:S01]  /*01b0*/  MUFU.RCP R11, R11 ;  /* 0x0000000b000b7308 */ /* 0x002e620000001000 */
[----:B----4-:R-:W-:-:S05]  /*01c0*/  IMAD.WIDE R8, R0, 0x4, R8 ;  /* 0x0000000400087825 */ /* 0x010fca00078e0208 */
[----:B------:R4:W5:Y:S01]  /*01d0*/  LDG.E R2, desc[UR4][R8.64] ;  /* 0x0000000408027981 */ /* 0x000962000c1e1900 */
[----:B-1----:R-:W-:-:S04]  /*01e0*/  IADD3 R18, PT, PT, R11, 0xffffffe, RZ ;  /* 0x0ffffffe0b127810 */ /* 0x002fc80007ffe0ff */
[----:B----4-:R-:W1:Y:S01]  /*01f0*/  F2I.FTZ.U32.TRUNC.NTZ R9, R18 ;  /* 0x0000001200097305 */ /* 0x010e62000021f000 */
[----:B0-----:R-:W-:-:S04]  /*0200*/  IMAD.WIDE R12, R0, 0x4, R12 ;  /* 0x00000004000c7825 */ /* 0x001fc800078e020c */
[----:B------:R-:W-:Y:S02]  /*0210*/  HFMA2 R8, -RZ, RZ, 0, 0 ;  /* 0x00000000ff087431 */ /* 0x000fe400000001ff */
[----:B---3--:R-:W-:Y:S01]  /*0220*/  IMAD.WIDE R14, R0, 0x4, R14 ;  /* 0x00000004000e7825 */ /* 0x008fe200078e020e */
[----:B------:R1:W5:Y:S04]  /*0230*/  LDG.E R3, desc[UR4][R12.64] ;  /* 0x000000040c037981 */ /* 0x000368000c1e1900 */
[----:B------:R0:W5:Y:S01]  /*0240*/  LDG.E R4, desc[UR4][R14.64] ;  /* 0x000000040e047981 */ /* 0x000162000c1e1900 */
[----:B-1----:R-:W-:Y:S02]  /*0250*/  IADD3 R13, PT, PT, RZ, -R9, RZ ;  /* 0x80000009ff0d7210 */ /* 0x002fe40007ffe0ff */
[----:B0-----:R-:W-:-:S03]  /*0260*/  LOP3.LUT R14, R6, 0x1f, RZ, 0xc0, !PT ;  /* 0x0000001f060e7812 */ /* 0x001fc600078ec0ff */
[----:B------:R-:W-:Y:S01]  /*0270*/  IMAD R13, R13, R20, RZ ;  /* 0x000000140d0d7224 */ /* 0x000fe200078e02ff */
[----:B------:R-:W-:-:S03]  /*0280*/  IABS R12, R14 ;  /* 0x0000000e000c7213 */ /* 0x000fc60000000000 */
[----:B------:R-:W-:Y:S01]  /*0290*/  IMAD.HI.U32 R8, R9, R13, R8 ;  /* 0x0000000d09087227 */ /* 0x000fe200078e0008 */
[----:B------:R-:W-:Y:S02]  /*02a0*/  MOV R9, R12 ;  /* 0x0000000c00097202 */ /* 0x000fe40000000f00 */
[----:B------:R-:W-:Y:S01]  /*02b0*/  LOP3.LUT R6, R7, 0x1f, R6, 0x78, !PT ;  /* 0x0000001f07067812 */ /* 0x000fe200078e7806 */
[----:B------:R-:W0:Y:S02]  /*02c0*/  LDC.64 R12, c[0x0][0x3b8] ;  /* 0x0000ee00ff0c7b82 */ /* 0x000e240000000a00 */
[----:B------:R-:W-:-:S04]  /*02d0*/  IMAD.HI.U32 R8, R8, R9, RZ ;  /* 0x0000000908087227 */ /* 0x000fc800078e00ff */
[----:B------:R-:W-:-:S04]  /*02e0*/  IMAD.MOV R11, RZ, RZ, -R8 ;  /* 0x000000ffff0b7224 */ /* 0x000fc800078e0a08 */
[----:B------:R-:W-:-:S05]  /*02f0*/  IMAD R9, R20, R11, R9 ;  /* 0x0000000b14097224 */ /* 0x000fca00078e0209 */
[----:B------:R-:W-:Y:S02]  /*0300*/  ISETP.GT.U32.AND P2, PT, R20, R9, PT ;  /* 0x000000091400720c */ /* 0x000fe40003f44070 */
[----:B------:R-:W-:-:S11]  /*0310*/  ISETP.GE.AND P1, PT, R6, RZ, PT ;  /* 0x000000ff0600720c */ /* 0x000fd60003f26270 */
[----:B------:R-:W-:-:S04]  /*0320*/  @!P2 IADD3 R9, PT, PT, R9, -R20, RZ ;  /* 0x800000140909a210 */ /* 0x000fc80007ffe0ff */
[----:B------:R-:W-:Y:S02]  /*0330*/  ISETP.GE.U32.AND P0, PT, R9, R20, PT ;  /* 0x000000140900720c */ /* 0x000fe40003f06070 */
[----:B------:R-:W-:Y:S02]  /*0340*/  @!P2 IADD3 R8, PT, PT, R8, 0x1, RZ ;  /* 0x000000010808a810 */ /* 0x000fe40007ffe0ff */
[----:B------:R-:W-:-:S09]  /*0350*/  ISETP.NE.AND P2, PT, R7, RZ, PT ;  /* 0x000000ff0700720c */ /* 0x000fd20003f45270 */
[----:B------:R-:W-:-:S04]  /*0360*/  @P0 IADD3 R8, PT, PT, R8, 0x1, RZ ;  /* 0x0000000108080810 */ /* 0x000fc80007ffe0ff */
[----:B------:R-:W-:Y:S02]  /*0370*/  @!P1 IADD3 R8, PT, PT, -R8, RZ, RZ ;  /* 0x000000ff08089210 */ /* 0x000fe40007ffe1ff */
[----:B------:R-:W-:Y:S01]  /*0380*/  @!P2 LOP3.LUT R8, RZ, R7, RZ, 0x33, !PT ;  /* 0x00000007ff08a212 */ /* 0x000fe200078e33ff */
[----:B------:R-:W-:Y:S04]  /*0390*/  BSSY B0, `(.L_x_33) ;  /* 0x0000087000007945 */ /* 0x000fe80003800000 */
[----:B------:R-:W-:Y:S02]  /*03a0*/  IMAD.MOV R6, RZ, RZ, -R8 ;  /* 0x000000ffff067224 */ /* 0x000fe400078e0a08 */
[----:B0-----:R-:W-:-:S04]  /*03b0*/  IMAD.WIDE R12, R0, 0x4, R12 ;  /* 0x00000004000c7825 */ /* 0x001fc800078e020c */
[----:B------:R-:W-:Y:S01]  /*03c0*/  IMAD R6, R7, R6, R14 ;  /* 0x0000000607067224 */ /* 0x000fe200078e020e */
[----:B------:R-:W-:-:S13]  /*03d0*/  ISETP.NE.AND P0, PT, R10, RZ, PT ;  /* 0x000000ff0a00720c */ /* 0x000fda0003f05270 */
[----:B--2---:R-:W-:Y:S05]  /*03e0*/  @!P0 BRA `(.L_x_34) ;  /* 0x0000000800048947 */ /* 0x004fea0003800000 */
[----:B------:R-:W2:Y:S01]  /*03f0*/  LDG.E R9, desc[UR4][R12.64] ;  /* 0x000000040c097981 */ /* 0x000ea2000c1e1900 */
[----:B------:R-:W-:Y:S01]  /*0400*/  BSSY.RECONVERGENT B1, `(.L_x_35) ;  /* 0x0000073000017945 */ /* 0x000fe20003800200 */
[----:B------:R-:W-:Y:S02]  /*0410*/  MOV R25, RZ ;  /* 0x000000ff00197202 */ /* 0x000fe40000000f00 */
[----:B--2---:R-:W-:-:S13]  /*0420*/  ISETP.GE.AND P0, PT, R8, R9, PT ;  /* 0x000000090800720c */ /* 0x004fda0003f06270 */
[----:B------:R-:W-:Y:S05]  /*0430*/  @P0 BRA `(.L_x_36) ;  /* 0x0000000400bc0947 */ /* 0x000fea0003800000 */
[----:B------:R-:W0:Y:S08]  /*0440*/  LDC.64 R12, c[0x0][0x3a0] ;  /* 0x0000e800ff0c7b82 */ /* 0x000e300000000a00 */
[----:B------:R-:W1:Y:S01]  /*0450*/  LDC R11, c[0x0][0x3ec] ;  /* 0x0000fb00ff0b7b82 */ /* 0x000e620000000800 */
[----:B0----5:R-:W-:-:S05]  /*0460*/  IMAD.WIDE R16, R2, 0x4, R12 ;  /* 0x0000000402107825 */ /* 0x021fca00078e020c */
[----:B------:R0:W2:Y:S01]  /*0470*/  LDG.E R0, desc[UR4][R16.64] ;  /* 0x0000000410007981 */ /* 0x0000a2000c1e1900 */
[----:B------:R-:W-:Y:S01]  /*0480*/  BSSY.RECONVERGENT B2, `(.L_x_37) ;  /* 0x0000037000027945 */ /* 0x000fe20003800200 */
[----:B------:R-:W-:Y:S01]  /*0490*/  HFMA2 R25, -RZ, RZ, 0, 0 ;  /* 0x00000000ff197431 */ /* 0x000fe200000001ff */
[----:B-1----:R-:W1:Y:S01]  /*04a0*/  I2F.U32.RP R20, R11 ;  /* 0x0000000b00147306 */ /* 0x002e620000209000 */
[----:B------:R-:W-:Y:S02]  /*04b0*/  IADD3 R18, PT, PT, R8, R11, RZ ;  /* 0x0000000b08127210 */ /* 0x000fe40007ffe0ff */
[----:B------:R-:W-:Y:S02]  /*04c0*/  ISETP.NE.U32.AND P2, PT, R11, RZ, PT ;  /* 0x000000ff0b00720c */ /* 0x000fe40003f45070 */
[----:B------:R-:W-:Y:S02]  /*04d0*/  ISETP.GE.AND P0, PT, R18, R9, PT ;  /* 0x000000091200720c */ /* 0x000fe40003f06270 */
[----:B------:R-:W-:-:S02]  /*04e0*/  VIMNMX R19, PT, PT, R9, R18, !PT ;  /* 0x0000001209137248 */ /* 0x000fc40007fe0100 */
[----:B0-----:R-:W-:Y:S02]  /*04f0*/  SEL R16, RZ, 0x1, P0 ;  /* 0x00000001ff107807 */ /* 0x001fe40000000000 */
[----:B------:R-:W-:Y:S02]  /*0500*/  MOV R26, R8 ;  /* 0x00000008001a7202 */ /* 0x000fe40000000f00 */
[----:B------:R-:W-:Y:S01]  /*0510*/  IADD3 R18, PT, PT, R19, -R18, -R16 ;  /* 0x8000001213127210 */ /* 0x000fe20007ffe810 */
[----:B-1----:R-:W0:Y:S02]  /*0520*/  MUFU.RCP R20, R20 ;  /* 0x0000001400147308 */ /* 0x002e240000001000 */
[----:B0-----:R-:W-:-:S06]  /*0530*/  IADD3 R14, PT, PT, R20, 0xffffffe, RZ ;  /* 0x0ffffffe140e7810 */ /* 0x001fcc0007ffe0ff */
[----:B------:R0:W1:Y:S02]  /*0540*/  F2I.FTZ.U32.TRUNC.NTZ R15, R14 ;  /* 0x0000000e000f7305 */ /* 0x000064000021f000 */
[----:B0-----:R-:W-:Y:S01]  /*0550*/  IMAD.MOV.U32 R14, RZ, RZ, RZ ;  /* 0x000000ffff0e7224 */ /* 0x001fe200078e00ff */
[----:B-1----:R-:W-:-:S05]  /*0560*/  IADD3 R22, PT, PT, RZ, -R15, RZ ;  /* 0x8000000fff167210 */ /* 0x002fca0007ffe0ff */
[----:B------:R-:W-:-:S04]  /*0570*/  IMAD R17, R22, R11, RZ ;  /* 0x0000000b16117224 */ /* 0x000fc800078e02ff */
[----:B------:R-:W-:-:S06]  /*0580*/  IMAD.HI.U32 R15, R15, R17, R14 ;  /* 0x000000110f0f7227 */ /* 0x000fcc00078e000e */
[----:B------:R-:W-:-:S05]  /*0590*/  IMAD.HI.U32 R15, R15, R18, RZ ;  /* 0x000000120f0f7227 */ /* 0x000fca00078e00ff */
[----:B------:R-:W-:-:S05]  /*05a0*/  IADD3 R14, PT, PT, -R15, RZ, RZ ;  /* 0x000000ff0f0e7210 */ /* 0x000fca0007ffe1ff */
[----:B------:R-:W-:-:S05]  /*05b0*/  IMAD R18, R11, R14, R18 ;  /* 0x0000000e0b127224 */ /* 0x000fca00078e0212 */
[----:B------:R-:W-:-:S13]  /*05c0*/  ISETP.GE.U32.AND P0, PT, R18, R11, PT ;  /* 0x0000000b1200720c */ /* 0x000fda0003f06070 */
[-C--:B------:R-:W-:Y:S02]  /*05d0*/  @P0 IADD3 R18, PT, PT, R18, -R11.reuse, RZ ;  /* 0x8000000b12120210 */ /* 0x080fe40007ffe0ff */
[----:B------:R-:W-:Y:S02]  /*05e0*/  @P0 IADD3 R15, PT, PT, R15, 0x1, RZ ;  /* 0x000000010f0f0810 */ /* 0x000fe40007ffe0ff */
[----:B------:R-:W-:-:S13]  /*05f0*/  ISETP.GE.U32.AND P1, PT, R18, R11, PT ;  /* 0x0000000b1200720c */ /* 0x000fda0003f26070 */
[----:B------:R-:W-:Y:S02]  /*0600*/  @P1 IADD3 R15, PT, PT, R15, 0x1, RZ ;  /* 0x000000010f0f1810 */ /* 0x000fe40007ffe0ff */
[----:B------:R-:W-:-:S05]  /*0610*/  @!P2 LOP3.LUT R15, RZ, R11, RZ, 0x33, !PT ;  /* 0x0000000bff0fa212 */ /* 0x000fca00078e33ff */
[----:B------:R-:W-:-:S05]  /*0620*/  IMAD.IADD R28, R16, 0x1, R15 ;  /* 0x00000001101c7824 */ /* 0x000fca00078e020f */
[C---:B------:R-:W-:Y:S02]  /*0630*/  LOP3.LUT R14, R28.reuse, 0x3, RZ, 0xc0, !PT ;  /* 0x000000031c0e7812 */ /* 0x040fe400078ec0ff */
[----:B------:R-:W-:Y:S02]  /*0640*/  ISETP.GE.U32.AND P1, PT, R28, 0x3, PT ;  /* 0x000000031c00780c */ /* 0x000fe40003f26070 */
[----:B------:R-:W-:Y:S02]  /*0650*/  ISETP.NE.AND P0, PT, R14, 0x3, PT ;  /* 0x000000030e00780c */ /* 0x000fe40003f05270 */
[----:B--2---:R-:W-:-:S11]  /*0660*/  I2FP.F32.S32 R0, R0 ;  /* 0x0000000000007245 */ /* 0x004fd60000201400 */
[----:B------:R-:W-:Y:S05]  /*0670*/  @!P0 BRA `(.L_x_38) ;  /* 0x00000000005c8947 */ /* 0x000fea0003800000 */
[----:B------:R-:W0:Y:S01]  /*0680*/  LDC.64 R16, c[0x0][0x398] ;  /* 0x0000e600ff107b82 */ /* 0x000e220000000a00 */
[----:B------:R-:W-:Y:S01]  /*0690*/  IADD3 R28, PT, PT, R28, 0x1, RZ ;  /* 0x000000011c1c7810 */ /* 0x000fe20007ffe0ff */
[----:B------:R-:W-:Y:S01]  /*06a0*/  IMAD.MOV.U32 R25, RZ, RZ, RZ ;  /* 0x000000ffff197224 */ /* 0x000fe200078e00ff */
[----:B------:R-:W-:Y:S02]  /*06b0*/  MOV R27, RZ ;  /* 0x000000ff001b7202 */ /* 0x000fe40000000f00 */
[----:B------:R-:W-:Y:S02]  /*06c0*/  MOV R26, R8 ;  /* 0x00000008001a7202 */ /* 0x000fe40000000f00 */
[----:B------:R-:W-:Y:S01]  /*06d0*/  LOP3.LUT R28, R28, 0x3, RZ, 0xc0, !PT ;  /* 0x000000031c1c7812 */ /* 0x000fe200078ec0ff */
[----:B------:R-:W1:Y:S06]  /*06e0*/  LDC.64 R14, c[0x0][0x388] ;  /* 0x0000e200ff0e7b82 */ /* 0x000e6c0000000a00 */
.L_x_39:
[----:B0-----:R-:W-:-:S06]  /*06f0*/  IMAD.WIDE R22, R10, 0x4, R16 ;  /* 0x000000040a167825 */ /* 0x001fcc00078e0210 */
[----:B------:R-:W2:Y:S02]  /*0700*/  LDG.E R23, desc[UR4][R22.64] ;  /* 0x0000000416177981 */ /* 0x000ea4000c1e1900 */
[----:B--2---:R-:W-:-:S04]  /*0710*/  IMAD.WIDE R20, R23, 0x4, R12 ;  /* 0x0000000417147825 */ /* 0x004fc800078e020c */
[----:B------:R-:W-:Y:S02]  /*0720*/  IMAD R19, R23, R7, R6 ;  /* 0x0000000717137224 */ /* 0x000fe400078e0206 */
[----:B------:R-:W2:Y:S02]  /*0730*/  LDG.E R20, desc[UR4][R20.64] ;  /* 0x0000000414147981 */ /* 0x000ea4000c1e1900 */
[----:B-1----:R-:W-:-:S06]  /*0740*/  IMAD.WIDE R18, R19, 0x4, R14 ;  /* 0x0000000413127825 */ /* 0x002fcc00078e020e */
[----:B------:R-:W3:Y:S01]  /*0750*/  LDG.E R19, desc[UR4][R18.64] ;  /* 0x0000000412137981 */ /* 0x000ee2000c1e1900 */
[----:B------:R-:W-:Y:S02]  /*0760*/  IADD3 R27, PT, PT, R27, 0x1, RZ ;  /* 0x000000011b1b7810 */ /* 0x000fe40007ffe0ff */
[-C--:B------:R-:W-:Y:S02]  /*0770*/  IADD3 R26, PT, PT, R26, R11.reuse, RZ ;  /* 0x0000000b1a1a7210 */ /* 0x080fe40007ffe0ff */
[----:B------:R-:W-:Y:S02]  /*0780*/  ISETP.NE.AND P0, PT, R27, R28, PT ;  /* 0x0000001c1b00720c */ /* 0x000fe40003f05270 */
[----:B------:R-:W-:Y:S02]  /*0790*/  IADD3 R10, PT, PT, R10, R11, RZ ;  /* 0x0000000b0a0a7210 */ /* 0x000fe40007ffe0ff */
[----:B--2---:R-:W-:-:S05]  /*07a0*/  I2FP.F32.S32 R29, R20 ;  /* 0x00000014001d7245 */ /* 0x004fca0000201400 */
[----:B------:R-:W-:-:S04]  /*07b0*/  FFMA R24, R0, R29, RZ ;  /* 0x0000001d00187223 */ /* 0x000fc800000000ff */
[----:B---3--:R-:W-:-:S04]  /*07c0*/  FFMA R24, R24, R19, RZ ;  /* 0x0000001318187223 */ /* 0x008fc800000000ff */
[----:B------:R-:W-:Y:S01]  /*07d0*/  FADD R25, R24, R25 ;  /* 0x0000001918197221 */ /* 0x000fe20000000000 */
[----:B------:R-:W-:Y:S06]  /*07e0*/  @P0 BRA `(.L_x_39) ;  /* 0xfffffffc00c00947 */ /* 0x000fec000383ffff */
.L_x_38:
[----:B------:R-:W-:Y:S05]  /*07f0*/  BSYNC.RECONVERGENT B2 ;  /* 0x0000000000027941 */ /* 0x000fea0003800200 */
.L_x_37:
[----:B------:R-:W-:Y:S05]  /*0800*/  @!P1 BRA `(.L_x_36) ;  /* 0x0000000000c89947 */ /* 0x000fea0003800000 */
.L_x_40:
[----:B------:R-:W0:Y:S02]  /*0810*/  LDC.64 R16, c[0x0][0x398] ;  /* 0x0000e600ff107b82 */ /* 0x000e240000000a00 */
[----:B0-----:R-:W-:-:S05]  /*0820*/  IMAD.WIDE R16, R10, 0x4, R16 ;  /* 0x000000040a107825 */ /* 0x001fca00078e0210 */
[----:B------:R-:W2:Y:S01]  /*0830*/  LDG.E R29, desc[UR4][R16.64] ;  /* 0x00000004101d7981 */ /* 0x000ea2000c1e1900 */
[----:B------:R-:W-:-:S04]  /*0840*/  IMAD.WIDE R14, R11, 0x4, R16 ;  /* 0x000000040b0e7825 */ /* 0x000fc800078e0210 */
[C---:B------:R-:W-:Y:S01]  /*0850*/  IMAD.WIDE R18, R11.reuse, 0x4, R14 ;  /* 0x000000040b127825 */ /* 0x040fe200078e020e */
[----:B------:R0:W3:Y:S04]  /*0860*/  LDG.E R17, desc[UR4][R14.64] ;  /* 0x000000040e117981 */ /* 0x0000e8000c1e1900 */
[----:B------:R1:W4:Y:S01]  /*0870*/  LDG.E R21, desc[UR4][R18.64] ;  /* 0x0000000412157981 */ /* 0x000322000c1e1900 */
[----:B0-----:R-:W0:Y:S01]  /*0880*/  LDC.64 R14, c[0x0][0x388] ;  /* 0x0000e200ff0e7b82 */ /* 0x001e220000000a00 */
[----:B-1----:R-:W-:-:S05]  /*0890*/  IMAD.WIDE R18, R11, 0x4, R18 ;  /* 0x000000040b127825 */ /* 0x002fca00078e0212 */
[----:B------:R-:W5:Y:S01]  /*08a0*/  LDG.E R27, desc[UR4][R18.64] ;  /* 0x00000004121b7981 */ /* 0x000f62000c1e1900 */
[----:B--2---:R-:W-:-:S04]  /*08b0*/  IMAD.WIDE R22, R29, 0x4, R12 ;  /* 0x000000041d167825 */ /* 0x004fc800078e020c */
[----:B------:R-:W-:Y:S01]  /*08c0*/  IMAD R29, R29, R7, R6 ;  /* 0x000000071d1d7224 */ /* 0x000fe200078e0206 */
[----:B------:R3:W2:Y:S03]  /*08d0*/  LDG.E R24, desc[UR4][R22.64] ;  /* 0x0000000416187981 */ /* 0x0006a6000c1e1900 */
[----:B0-----:R-:W-:-:S06]  /*08e0*/  IMAD.WIDE R28, R29, 0x4, R14 ;  /* 0x000000041d1c7825 */ /* 0x001fcc00078e020e */
[----:B------:R-:W2:Y:S01]  /*08f0*/  LDG.E R28, desc[UR4][R28.64] ;  /* 0x000000041c1c7981 */ /* 0x000ea2000c1e1900 */
[----:B---3--:R-:W-:-:S04]  /*0900*/  IMAD.WIDE R22, R17, 0x4, R12 ;  /* 0x0000000411167825 */ /* 0x008fc800078e020c */
[-C--:B------:R-:W-:Y:S02]  /*0910*/  IMAD R17, R17, R7.reuse, R6 ;  /* 0x0000000711117224 */ /* 0x080fe400078e0206 */
[----:B----4-:R-:W-:Y:S01]  /*0920*/  IMAD.WIDE R18, R21, 0x4, R12 ;  /* 0x0000000415127825 */ /* 0x010fe200078e020c */
[----:B------:R-:W3:Y:S03]  /*0930*/  LDG.E R29, desc[UR4][R22.64] ;  /* 0x00000004161d7981 */ /* 0x000ee6000c1e1900 */
[----:B------:R-:W-:Y:S02]  /*0940*/  IMAD.WIDE R16, R17, 0x4, R14 ;  /* 0x0000000411107825 */ /* 0x000fe400078e020e */
[----:B------:R-:W4:Y:S04]  /*0950*/  LDG.E R18, desc[UR4][R18.64] ;  /* 0x0000000412127981 */ /* 0x000f28000c1e1900 */
[----:B------:R0:W4:Y:S02]  /*0960*/  LDG.E R16, desc[UR4][R16.64] ;  /* 0x0000000410107981 */ /* 0x000124000c1e1900 */
[----:B0-----:R-:W-:-:S02]  /*0970*/  IMAD R17, R21, R7, R6 ;  /* 0x0000000715117224 */ /* 0x001fc400078e0206 */
[----:B-----5:R-:W-:-:S04]  /*0980*/  IMAD.WIDE R20, R27, 0x4, R12 ;  /* 0x000000041b147825 */ /* 0x020fc800078e020c */
[----:B------:R-:W-:Y:S02]  /*0990*/  IMAD.WIDE R22, R17, 0x4, R14 ;  /* 0x0000000411167825 */ /* 0x000fe400078e020e */
[----:B------:R-:W5:Y:S02]  /*09a0*/  LDG.E R20, desc[UR4][R20.64] ;  /* 0x0000000414147981 */ /* 0x000f64000c1e1900 */
[----:B------:R-:W-:Y:S02]  /*09b0*/  IMAD R17, R27, R7, R6 ;  /* 0x000000071b117224 */ /* 0x000fe400078e0206 */
[----:B------:R-:W5:Y:S02]  /*09c0*/  LDG.E R27, desc[UR4][R22.64] ;  /* 0x00000004161b7981 */ /* 0x000f64000c1e1900 */
[----:B------:R-:W-:-:S06]  /*09d0*/  IMAD.WIDE R14, R17, 0x4, R14 ;  /* 0x00000004110e7825 */ /* 0x000fcc00078e020e */
[----:B------:R0:W5:Y:S01]  /*09e0*/  LDG.E R15, desc[UR4][R14.64] ;  /* 0x000000040e0f7981 */ /* 0x000162000c1e1900 */
[----:B------:R-:W-:-:S05]  /*09f0*/  IMAD R26, R11, 0x4, R26 ;  /* 0x000000040b1a7824 */ /* 0x000fca00078e021a */
[----:B------:R-:W-:Y:S02]  /*0a00*/  ISETP.GE.AND P0, PT, R26, R9, PT ;  /* 0x000000091a00720c */ /* 0x000fe40003f06270 */
[----:B------:R-:W-:Y:S02]  /*0a10*/  LEA R10, R11, R10, 0x2 ;  /* 0x0000000a0b0a7211 */ /* 0x000fe400078e10ff */
[----:B--2---:R-:W-:-:S05]  /*0a20*/  I2FP.F32.S32 R24, R24 ;  /* 0x0000001800187245 */ /* 0x004fca0000201400 */
[----:B------:R-:W-:-:S04]  /*0a30*/  FFMA R17, R0, R24, RZ ;  /* 0x0000001800117223 */ /* 0x000fc800000000ff */
[----:B------:R-:W-:Y:S01]  /*0a40*/  FFMA R28, R17, R28, RZ ;  /* 0x0000001c111c7223 */ /* 0x000fe200000000ff */
[----:B---3--:R-:W-:Y:S02]  /*0a50*/  I2FP.F32.S32 R29, R29 ;  /* 0x0000001d001d7245 */ /* 0x008fe40000201400 */
[----:B----4-:R-:W-:-:S03]  /*0a60*/  I2FP.F32.S32 R17, R18 ;  /* 0x0000001200117245 */ /* 0x010fc60000201400 */
[----:B------:R-:W-:Y:S01]  /*0a70*/  FFMA R29, R0, R29, RZ ;  /* 0x0000001d001d7223 */ /* 0x000fe200000000ff */
[----:B------:R-:W-:-:S03]  /*0a80*/  FADD R28, R28, R25 ;  /* 0x000000191c1c7221 */ /* 0x000fc60000000000 */
[----:B------:R-:W-:Y:S01]  /*0a90*/  FFMA R29, R29, R16, RZ ;  /* 0x000000101d1d7223 */ /* 0x000fe200000000ff */
[----:B------:R-:W-:-:S03]  /*0aa0*/  FFMA R16, R0, R17, RZ ;  /* 0x0000001100107223 */ /* 0x000fc600000000ff */
[----:B------:R-:W-:Y:S01]  /*0ab0*/  FADD R28, R28, R29 ;  /* 0x0000001d1c1c7221 */ /* 0x000fe20000000000 */
[----:B-----5:R-:W-:Y:S01]  /*0ac0*/  I2FP.F32.S32 R17, R20 ;  /* 0x0000001400117245 */ /* 0x020fe20000201400 */
[----:B------:R-:W-:-:S04]  /*0ad0*/  FFMA R27, R16, R27, RZ ;  /* 0x0000001b101b7223 */ /* 0x000fc800000000ff */
[----:B0-----:R-:W-:Y:S01]  /*0ae0*/  FFMA R14, R0, R17, RZ ;  /* 0x00000011000e7223 */ /* 0x001fe200000000ff */
[----:B------:R-:W-:-:S03]  /*0af0*/  FADD R27, R28, R27 ;  /* 0x0000001b1c1b7221 */ /* 0x000fc60000000000 */
[----:B------:R-:W-:-:S04]  /*0b00*/  FFMA R14, R14, R15, RZ ;  /* 0x0000000f0e0e7223 */ /* 0x000fc800000000ff */
[----:B------:R-:W-:Y:S01]  /*0b10*/  FADD R25, R27, R14 ;  /* 0x0000000e1b197221 */ /* 0x000fe20000000000 */
[----:B------:R-:W-:Y:S06]  /*0b20*/  @!P0 BRA `(.L_x_40) ;  /* 0xfffffffc00388947 */ /* 0x000fec000383ffff */
.L_x_36:
[----:B------:R-:W-:Y:S05]  /*0b30*/  BSYNC.RECONVERGENT B1 ;  /* 0x0000000000017941 */ /* 0x000fea0003800200 */
.L_x_35:
[----:B------:R-:W0:Y:S01]  /*0b40*/  LDC.64 R10, c[0x0][0x380] ;  /* 0x0000e000ff0a7b82 */ /* 0x000e220000000a00 */
[----:B-----5:R-:W-:Y:S01]  /*0b50*/  IMAD R9, R2, R7, R6 ;  /* 0x0000000702097224 */ /* 0x020fe200078e0206 */
[----:B------:R-:W-:Y:S03]  /*0b60*/  BSSY B1, `(.L_x_41) ;  /* 0x0000008000017945 */ /* 0x000fe60003800000 */
[----:B0-----:R-:W-:-:S07]  /*0b70*/  IMAD.WIDE R10, R9, 0x4, R10 ;  /* 0x00000004090a7825 */ /* 0x001fce00078e020a */
.L_x_42:
[----:B------:R-:W-:Y:S05]  /*0b80*/  YIELD ;  /* 0x0000000000007946 */ /* 0x000fea0003800000 */
[----:B------:R-:W2:Y:S02]  /*0b90*/  ATOMG.E.EXCH.STRONG.GPU PT, R0, desc[UR4][R10.64], RZ ;  /* 0x800000ff0a0079a8 */ /* 0x000ea4000c1ef104 */
[----:B--2---:R-:W-:-:S06]  /*0ba0*/  FADD R25, R0, R25 ;  /* 0x0000001900197221 */ /* 0x004fcc0000000000 */
[----:B------:R-:W2:Y:S02]  /*0bb0*/  ATOMG.E.EXCH.STRONG.GPU PT, R25, desc[UR4][R10.64], R25 ;  /* 0x800000190a1979a8 */ /* 0x000ea4000c1ef104 */
[----:B--2---:R-:W-:-:S13]  /*0bc0*/  FSETP.NEU.AND P0, PT, R25, RZ, PT ;  /* 0x000000ff1900720b */ /* 0x004fda0003f0d000 */
[----:B------:R-:W-:Y:S05]  /*0bd0*/  @P0 BRA `(.L_x_42) ;  /* 0xfffffffc00e80947 */ /* 0x000fea000383ffff */
[----:B------:R-:W-:Y:S05]  /*0be0*/  BSYNC B1 ;  /* 0x0000000000017941 */ /* 0x000fea0003800000 */
.L_x_41:
[----:B------:R-:W-:-:S07]  /*0bf0*/  IADD3 R2, PT, PT, R2, 0x1, RZ ;  /* 0x0000000102027810 */ /* 0x000fce0007ffe0ff */
.L_x_34:
[----:B------:R-:W-:Y:S05]  /*0c00*/  BSYNC B0 ;  /* 0x0000000000007941 */ /* 0x000fea0003800000 */
.L_x_33:
[----:B-----5:R-:W-:Y:S01]  /*0c10*/  ISETP.GE.AND P0, PT, R2, R3, PT ;  /* 0x000000030200720c */ /* 0x020fe20003f06270 */
[----:B------:R-:W-:-:S12]  /*0c20*/  BSSY B0, `(.L_x_43) ;  /* 0x0000033000007945 */ /* 0x000fd80003800000 */
[----:B------:R-:W-:Y:S05]  /*0c30*/  @P0 BRA `(.L_x_44) ;  /* 0x0000000000c40947 */ /* 0x000fea0003800000 */
.L_x_50:
[----:B------:R-:W0:Y:S02]  /*0c40*/  LDC.64 R10, c[0x0][0x390] ;  /* 0x0000e400ff0a7b82 */ /* 0x000e240000000a00 */
[----:B0-----:R-:W-:-:S05]  /*0c50*/  IMAD.WIDE R10, R2, 0x4, R10 ;  /* 0x00000004020a7825 */ /* 0x001fca00078e020a */
[----:B------:R-:W2:Y:S04]  /*0c60*/  LDG.E R23, desc[UR4][R10.64+0x4] ;  /* 0x000004040a177981 */ /* 0x000ea8000c1e1900 */
[----:B------:R-:W2:Y:S01]  /*0c70*/  LDG.E R25, desc[UR4][R10.64] ;  /* 0x000000040a197981 */ /* 0x000ea2000c1e1900 */
[----:B------:R-:W-:Y:S01]  /*0c80*/  BSSY.RECONVERGENT B1, `(.L_x_45) ;  /* 0x000001c000017945 */ /* 0x000fe20003800200 */
[----:B------:R-:W-:Y:S01]  /*0c90*/  HFMA2 R9, -RZ, RZ, 0, 0 ;  /* 0x00000000ff097431 */ /* 0x000fe200000001ff */
[----:B--2---:R-:W-:-:S04]  /*0ca0*/  IADD3 R23, PT, PT, R23, -R25, RZ ;  /* 0x8000001917177210 */ /* 0x004fc80007ffe0ff */
[----:B------:R-:W-:-:S13]  /*0cb0*/  ISETP.GE.AND P0, PT, R8, R23, PT ;  /* 0x000000170800720c */ /* 0x000fda0003f06270 */
[----:B------:R-:W-:Y:S05]  /*0cc0*/  @P0 BRA `(.L_x_46) ;  /* 0x00000000005c0947 */ /* 0x000fea0003800000 */
[----:B------:R-:W0:Y:S08]  /*0cd0*/  LDC.64 R10, c[0x0][0x3a0] ;  /* 0x0000e800ff0a7b82 */ /* 0x000e300000000a00 */
[----:B------:R-:W1:Y:S08]  /*0ce0*/  LDC.64 R12, c[0x0][0x398] ;  /* 0x0000e600ff0c7b82 */ /* 0x000e700000000a00 */
[----:B------:R-:W2:Y:S01]  /*0cf0*/  LDC.64 R14, c[0x0][0x388] ;  /* 0x0000e200ff0e7b82 */ /* 0x000ea20000000a00 */
[----:B0-----:R-:W-:-:S05]  /*0d00*/  IMAD.WIDE R16, R2, 0x4, R10 ;  /* 0x0000000402107825 */ /* 0x001fca00078e020a */
[----:B------:R-:W3:Y:S01]  /*0d10*/  LDG.E R0, desc[UR4][R16.64] ;  /* 0x0000000410007981 */ /* 0x000ee2000c1e1900 */
[----:B------:R-:W-:Y:S01]  /*0d20*/  MOV R9, RZ ;  /* 0x000000ff00097202 */ /* 0x000fe20000000f00 */
[----:B------:R-:W-:Y:S01]  /*0d30*/  IMAD.MOV.U32 R22, RZ, RZ, R8 ;  /* 0x000000ffff167224 */ /* 0x000fe200078e0008 */
[----:B-123--:R-:W-:-:S07]  /*0d40*/  I2FP.F32.S32 R0, R0 ;  /* 0x0000000000007245 */ /* 0x00efce0000201400 */
.L_x_47:
[----:B------:R-:W-:-:S06]  /*0d50*/  IMAD.WIDE R16, R25, 0x4, R12 ;  /* 0x0000000419107825 */ /* 0x000fcc00078e020c */
[----:B------:R-:W2:Y:S02]  /*0d60*/  LDG.E R17, desc[UR4][R16.64] ;  /* 0x0000000410117981 */ /* 0x000ea4000c1e1900 */
[----:B--2---:R-:W-:-:S04]  /*0d70*/  IMAD.WIDE R18, R17, 0x4, R10 ;  /* 0x0000000411127825 */ /* 0x004fc800078e020a */
[----:B------:R-:W-:Y:S02]  /*0d80*/  IMAD R21, R17, UR6, R6 ;  /* 0x0000000611157c24 */ /* 0x000fe4000f8e0206 */
[----:B------:R-:W2:Y:S02]  /*0d90*/  LDG.E R18, desc[UR4][R18.64] ;  /* 0x0000000412127981 */ /* 0x000ea4000c1e1900 */
[----:B------:R-:W-:-:S06]  /*0da0*/  IMAD.WIDE R20, R21, 0x4, R14 ;  /* 0x0000000415147825 */ /* 0x000fcc00078e020e */
[----:B------:R-:W3:Y:S01]  /*0db0*/  LDG.E R20, desc[UR4][R20.64] ;  /* 0x0000000414147981 */ /* 0x000ee2000c1e1900 */
[----:B------:R-:W-:Y:S02]  /*0dc0*/  IADD3 R22, PT, PT, R22, UR7, RZ ;  /* 0x0000000716167c10 */ /* 0x000fe4000fffe0ff */
[----:B------:R-:W-:Y:S02]  /*0dd0*/  IADD3 R25, PT, PT, R25, UR7, RZ ;  /* 0x0000000719197c10 */ /* 0x000fe4000fffe0ff */
[----:B------:R-:W-:Y:S02]  /*0de0*/  ISETP.GE.AND P0, PT, R22, R23, PT ;  /* 0x000000171600720c */ /* 0x000fe40003f06270 */
[----:B--2---:R-:W-:-:S05]  /*0df0*/  I2FP.F32.S32 R7, R18 ;  /* 0x0000001200077245 */ /* 0x004fca0000201400 */
[----:B------:R-:W-:-:S04]  /*0e00*/  FFMA R7, R0, R7, RZ ;  /* 0x0000000700077223 */ /* 0x000fc800000000ff */
[----:B---3--:R-:W-:-:S04]  /*0e10*/  FFMA R24, R7, R20, RZ ;  /* 0x0000001407187223 */ /* 0x008fc800000000ff */
[----:B------:R-:W-:Y:S01]  /*0e20*/  FADD R9, R24, R9 ;  /* 0x0000000918097221 */ /* 0x000fe20000000000 */
[----:B------:R-:W-:Y:S06]  /*0e30*/  @!P0 BRA `(.L_x_47) ;  /* 0xfffffffc00c48947 */ /* 0x000fec000383ffff */
.L_x_46:
[----:B------:R-:W-:Y:S05]  /*0e40*/  BSYNC.RECONVERGENT B1 ;  /* 0x0000000000017941 */ /* 0x000fea0003800200 */
.L_x_45:
[----:B------:R-:W0:Y:S01]  /*0e50*/  LDCU UR8, c[0x0][0x3dc] ;  /* 0x00007b80ff0877ac */ /* 0x000e220008000800 */
[----:B------:R-:W1:Y:S01]  /*0e60*/  LDC.64 R10, c[0x0][0x380] ;  /* 0x0000e000ff0a7b82 */ /* 0x000e620000000a00 */
[----:B------:R-:W-:Y:S01]  /*0e70*/  BSSY B1, `(.L_x_48) ;  /* 0x000000b000017945 */ /* 0x000fe20003800000 */
[----:B0-----:R-:W-:-:S05]  /*0e80*/  MOV R7, UR8 ;  /* 0x0000000800077c02 */ /* 0x001fca0008000f00 */
[C---:B------:R-:W-:Y:S01]  /*0e90*/  IMAD R13, R2.reuse, R7, R6 ;  /* 0x00000007020d7224 */ /* 0x040fe200078e0206 */
[----:B------:R-:W-:-:S03]  /*0ea0*/  IADD3 R2, PT, PT, R2, 0x1, RZ ;  /* 0x0000000102027810 */ /* 0x000fc60007ffe0ff */
[----:B-1----:R-:W-:-:S07]  /*0eb0*/  IMAD.WIDE R10, R13, 0x4, R10 ;  /* 0x000000040d0a7825 */ /* 0x002fce00078e020a */
.L_x_49:
[----:B------:R-:W-:Y:S05]  /*0ec0*/  YIELD ;  /* 0x0000000000007946 */ /* 0x000fea0003800000 */
[----:B------:R-:W2:Y:S02]  /*0ed0*/  ATOMG.E.EXCH.STRONG.GPU PT, R0, desc[UR4][R10.64], RZ ;  /* 0x800000ff0a0079a8 */ /* 0x000ea4000c1ef104 */
[----:B--2---:R-:W-:-:S06]  /*0ee0*/  FADD R9, R0, R9 ;  /* 0x0000000900097221 */ /* 0x004fcc0000000000 */
[----:B------:R-:W2:Y:S02]  /*0ef0*/  ATOMG.E.EXCH.STRONG.GPU PT, R9, desc[UR4][R10.64], R9 ;  /* 0x800000090a0979a8 */ /* 0x000ea4000c1ef104 */
[----:B--2---:R-:W-:-:S13]  /*0f00*/  FSETP.NEU.AND P0, PT, R9, RZ, PT ;  /* 0x000000ff0900720b */ /* 0x004fda0003f0d000 */
[----:B------:R-:W-:Y:S05]  /*0f10*/  @P0 BRA `(.L_x_49) ;  /* 0xfffffffc00e80947 */ /* 0x000fea000383ffff */
[----:B------:R-:W-:Y:S05]  /*0f20*/  BSYNC B1 ;  /* 0x0000000000017941 */ /* 0x000fea0003800000 */
.L_x_48:
[----:B------:R-:W-:-:S13]  /*0f30*/  ISETP.NE.AND P0, PT, R2, R3, PT ;  /* 0x000000030200720c */ /* 0x000fda0003f05270 */
[----:B------:R-:W-:Y:S05]  /*0f40*/  @P0 BRA `(.L_x_50) ;  /* 0xfffffffc003c0947 */ /* 0x000fea000383ffff */
.L_x_44:
[----:B------:R-:W-:Y:S05]  /*0f50*/  BSYNC B0 ;  /* 0x0000000000007941 */ /* 0x000fea0003800000 */
.L_x_43:
[----:B------:R-:W-:-:S13]  /*0f60*/  ISETP.NE.AND P0, PT, R4, RZ, PT ;  /* 0x000000ff0400720c */ /* 0x000fda0003f05270 */
[----:B------:R-:W-:Y:S05]  /*0f70*/  @!P0 EXIT ;  /* 0x000000000000894d */ /* 0x000fea0003800000 */
[----:B------:R-:W-:Y:S01]  /*0f80*/  ISETP.GE.AND P0, PT, R8, R5, PT ;  /* 0x000000050800720c */ /* 0x000fe20003f06270 */
[----:B------:R-:W-:Y:S01]  /*0f90*/  BSSY.RECONVERGENT B0, `(.L_x_51) ;  /* 0x0000069000007945 */ /* 0x000fe20003800200 */
[----:B------:R-:W-:-:S11]  /*0fa0*/  MOV R2, RZ ;  /* 0x000000ff00027202 */ /* 0x000fd60000000f00 */
[----:B------:R-:W-:Y:S05]  /*0fb0*/  @P0 BRA `(.L_x_52) ;  /* 0x0000000400980947 */ /* 0x000fea0003800000 */
[----:B------:R-:W0:Y:S01]  /*0fc0*/  LDC R9, c[0x0][0x3ec] ;  /* 0x0000fb00ff097b82 */ /* 0x000e220000000800 */
[----:B------:R-:W-:Y:S01]  /*0fd0*/  BSSY.RECONVERGENT B1, `(.L_x_53) ;  /* 0x0000034000017945 */ /* 0x000fe20003800200 */
[----:B0-----:R-:W0:Y:S01]  /*0fe0*/  I2F.U32.RP R12, R9 ;  /* 0x00000009000c7306 */ /* 0x001e220000209000 */
[----:B------:R-:W-:Y:S02]  /*0ff0*/  IADD3 R2, PT, PT, R8, R9, RZ ;  /* 0x0000000908027210 */ /* 0x000fe40007ffe0ff */
[----:B------:R-:W-:Y:S02]  /*1000*/  ISETP.NE.U32.AND P2, PT, R9, RZ, PT ;  /* 0x000000ff0900720c */ /* 0x000fe40003f45070 */
[----:B------:R-:W-:Y:S02]  /*1010*/  ISETP.GE.AND P0, PT, R2, R5, PT ;  /* 0x000000050200720c */ /* 0x000fe40003f06270 */
[----:B------:R-:W-:Y:S02]  /*1020*/  VIMNMX R0, PT, PT, R5, R2, !PT ;  /* 0x0000000205007248 */ /* 0x000fe40007fe0100 */
[----:B------:R-:W-:-:S04]  /*1030*/  SEL R13, RZ, 0x1, P0 ;  /* 0x00000001ff0d7807 */ /* 0x000fc80000000000 */
[----:B------:R-:W-:Y:S01]  /*1040*/  IADD3 R0, PT, PT, R0, -R2, -R13 ;  /* 0x8000000200007210 */ /* 0x000fe20007ffe80d */
[----:B0-----:R-:W0:Y:S02]  /*1050*/  MUFU.RCP R12, R12 ;  /* 0x0000000c000c7308 */ /* 0x001e240000001000 */
[----:B0-----:R-:W-:-:S06]  /*1060*/  VIADD R10, R12, 0xffffffe ;  /* 0x0ffffffe0c0a7836 */ /* 0x001fcc0000000000 */
[----:B------:R0:W1:Y:S02]  /*1070*/  F2I.FTZ.U32.TRUNC.NTZ R11, R10 ;  /* 0x0000000a000b7305 */ /* 0x000064000021f000 */
[----:B0-----:R-:W-:Y:S01]  /*1080*/  HFMA2 R10, -RZ, RZ, 0, 0 ;  /* 0x00000000ff0a7431 */ /* 0x001fe200000001ff */
[----:B-1----:R-:W-:-:S05]  /*1090*/  IADD3 R14, PT, PT, RZ, -R11, RZ ;  /* 0x8000000bff0e7210 */ /* 0x002fca0007ffe0ff */
[----:B------:R-:W-:-:S04]  /*10a0*/  IMAD R15, R14, R9, RZ ;  /* 0x000000090e0f7224 */ /* 0x000fc800078e02ff */
[----:B------:R-:W-:-:S06]  /*10b0*/  IMAD.HI.U32 R15, R11, R15, R10 ;  /* 0x0000000f0b0f7227 */ /* 0x000fcc00078e000a */
[----:B------:R-:W-:-:S05]  /*10c0*/  IMAD.HI.U32 R2, R15, R0, RZ ;  /* 0x000000000f027227 */ /* 0x000fca00078e00ff */
[----:B------:R-:W-:-:S05]  /*10d0*/  IADD3 R10, PT, PT, -R2, RZ, RZ ;  /* 0x000000ff020a7210 */ /* 0x000fca0007ffe1ff */
[----:B------:R-:W-:-:S05]  /*10e0*/  IMAD R0, R9, R10, R0 ;  /* 0x0000000a09007224 */ /* 0x000fca00078e0200 */
[----:B------:R-:W-:-:S13]  /*10f0*/  ISETP.GE.U32.AND P0, PT, R0, R9, PT ;  /* 0x000000090000720c */ /* 0x000fda0003f06070 */
[----:B------:R-:W-:Y:S01]  /*1100*/  @P0 IADD3 R0, PT, PT, R0, -R9, RZ ;  /* 0x8000000900000210 */ /* 0x000fe20007ffe0ff */
[----:B------:R-:W-:-:S03]  /*1110*/  @P0 VIADD R2, R2, 0x1 ;  /* 0x0000000102020836 */ /* 0x000fc60000000000 */
[----:B------:R-:W-:-:S13]  /*1120*/  ISETP.GE.U32.AND P1, PT, R0, R9, PT ;  /* 0x000000090000720c */ /* 0x000fda0003f26070 */
[----:B------:R-:W-:Y:S02]  /*1130*/  @P1 IADD3 R2, PT, PT, R2, 0x1, RZ ;  /* 0x0000000102021810 */ /* 0x000fe40007ffe0ff */
[----:B------:R-:W-:-:S04]  /*1140*/  @!P2 LOP3.LUT R2, RZ, R9, RZ, 0x33, !PT ;  /* 0x00000009ff02a212 */ /* 0x000fc800078e33ff */
[----:B------:R-:W-:-:S04]  /*1150*/  IADD3 R0, PT, PT, R13, R2, RZ ;  /* 0x000000020d007210 */ /* 0x000fc80007ffe0ff */
[C---:B------:R-:W-:Y:S02]  /*1160*/  LOP3.LUT R2, R0.reuse, 0x3, RZ, 0xc0, !PT ;  /* 0x0000000300027812 */ /* 0x040fe400078ec0ff */
[----:B------:R-:W-:Y:S02]  /*1170*/  ISETP.GE.U32.AND P1, PT, R0, 0x3, PT ;  /* 0x000000030000780c */ /* 0x000fe40003f26070 */
[----:B------:R-:W-:Y:S02]  /*1180*/  ISETP.NE.AND P0, PT, R2, 0x3, PT ;  /* 0x000000030200780c */ /* 0x000fe40003f05270 */
[----:B------:R-:W-:-:S11]  /*1190*/  MOV R2, RZ ;  /* 0x000000ff00027202 */ /* 0x000fd60000000f00 */
[----:B------:R-:W-:Y:S05]  /*11a0*/  @!P0 BRA `(.L_x_54) ;  /* 0x0000000000588947 */ /* 0x000fea0003800000 */
[----:B------:R-:W0:Y:S01]  /*11b0*/  LDC.64 R10, c[0x0][0x398] ;  /* 0x0000e600ff0a7b82 */ /* 0x000e220000000a00 */
[----:B------:R-:W-:Y:S02]  /*11c0*/  IADD3 R0, PT, PT, R0, 0x1, RZ ;  /* 0x0000000100007810 */ /* 0x000fe40007ffe0ff */
[----:B------:R-:W-:Y:S02]  /*11d0*/  MOV R2, RZ ;  /* 0x000000ff00027202 */ /* 0x000fe40000000f00 */
[----:B------:R-:W-:-:S03]  /*11e0*/  LOP3.LUT R0, R0, 0x3, RZ, 0xc0, !PT ;  /* 0x0000000300007812 */ /* 0x000fc600078ec0ff */
[----:B------:R-:W1:Y:S02]  /*11f0*/  LDC.64 R12, c[0x0][0x388] ;  /* 0x0000e200ff0c7b82 */ /* 0x000e640000000a00 */
[----:B------:R-:W-:-:S06]  /*1200*/  IMAD.MOV R22, RZ, RZ, -R0 ;  /* 0x000000ffff167224 */ /* 0x000fcc00078e0a00 */
[----:B------:R-:W2:Y:S02]  /*1210*/  LDC.64 R14, c[0x0][0x3a0] ;  /* 0x0000e800ff0e7b82 */ /* 0x000ea40000000a00 */
.L_x_55:
[----:B0-----:R-:W-:-:S06]  /*1220*/  IMAD.WIDE R18, R4, 0x4, R10 ;  /* 0x0000000404127825 */ /* 0x001fcc00078e020a */
[----:B------:R-:W2:Y:S01]  /*1230*/  LDG.E R19, desc[UR4][R18.64] ;  /* 0x0000000412137981 */ /* 0x000ea2000c1e1900 */
[----:B------:R-:W-:Y:S01]  /*1240*/  IADD3 R22, PT, PT, R22, 0x1, RZ ;  /* 0x0000000116167810 */ /* 0x000fe20007ffe0ff */
[----:B--2---:R-:W-:-:S04]  /*1250*/  IMAD.WIDE R16, R19, 0x4, R14 ;  /* 0x0000000413107825 */ /* 0x004fc800078e020e */
[----:B------:R-:W-:Y:S01]  /*1260*/  IMAD R21, R19, R7, R6 ;  /* 0x0000000713157224 */ /* 0x000fe200078e0206 */
[----:B------:R-:W2:Y:S03]  /*1270*/  LDG.E R0, desc[UR4][R16.64] ;  /* 0x0000000410007981 */ /* 0x000ea6000c1e1900 */
[----:B-1----:R-:W-:-:S06]  /*1280*/  IMAD.WIDE R20, R21, 0x4, R12 ;  /* 0x0000000415147825 */ /* 0x002fcc00078e020c */
[----:B------:R-:W3:Y:S01]  /*1290*/  LDG.E R21, desc[UR4][R20.64] ;  /* 0x0000000414157981 */ /* 0x000ee2000c1e1900 */
[----:B------:R-:W-:Y:S02]  /*12a0*/  ISETP.NE.AND P0, PT, R22, RZ, PT ;  /* 0x000000ff1600720c */ /* 0x000fe40003f05270 */
[-C--:B------:R-:W-:Y:S02]  /*12b0*/  IADD3 R8, PT, PT, R8, R9.reuse, RZ ;  /* 0x0000000908087210 */ /* 0x080fe40007ffe0ff */
[----:B------:R-:W-:Y:S02]  /*12c0*/  IADD3 R4, PT, PT, R4, R9, RZ ;  /* 0x0000000904047210 */ /* 0x000fe40007ffe0ff */
[----:B--2---:R-:W-:-:S05]  /*12d0*/  I2FP.F32.S32 R0, R0 ;  /* 0x0000000000007245 */ /* 0x004fca0000201400 */
[----:B---3--:R-:W-:-:S04]  /*12e0*/  FFMA R23, R0, R21, RZ ;  /* 0x0000001500177223 */ /* 0x008fc800000000ff */
[----:B------:R-:W-:Y:S01]  /*12f0*/  FADD R2, R23, R2 ;  /* 0x0000000217027221 */ /* 0x000fe20000000000 */
[----:B------:R-:W-:Y:S06]  /*1300*/  @P0 BRA `(.L_x_55) ;  /* 0xfffffffc00c40947 */ /* 0x000fec000383ffff */
.L_x_54:
[----:B------:R-:W-:Y:S05]  /*1310*/  BSYNC.RECONVERGENT B1 ;  /* 0x0000000000017941 */ /* 0x000fea0003800200 */
.L_x_53:
[----:B------:R-:W-:Y:S05]  /*1320*/  @!P1 BRA `(.L_x_52) ;  /* 0x0000000000bc9947 */ /* 0x000fea0003800000 */
.L_x_56:
[----:B------:R-:W0:Y:S08]  /*1330*/  LDC.64 R10, c[0x0][0x398] ;  /* 0x0000e600ff0a7b82 */ /* 0x000e300000000a00 */
[----:B------:R-:W1:Y:S01]  /*1340*/  LDC.64 R12, c[0x0][0x3a0] ;  /* 0x0000e800ff0c7b82 */ /* 0x000e620000000a00 */
[----:B0-----:R-:W-:-:S07]  /*1350*/  IMAD.WIDE R14, R4, 0x4, R10 ;  /* 0x00000004040e7825 */ /* 0x001fce00078e020a */
[----:B------:R-:W0:Y:S01]  /*1360*/  LDC.64 R10, c[0x0][0x388] ;  /* 0x0000e200ff0a7b82 */ /* 0x000e220000000a00 */
[----:B------:R-:W2:Y:S01]  /*1370*/  LDG.E R27, desc[UR4][R14.64] ;  /* 0x000000040e1b7981 */ /* 0x000ea2000c1e1900 */
[----:B------:R-:W-:-:S05]  /*1380*/  IMAD.WIDE R20, R9, 0x4, R14 ;  /* 0x0000000409147825 */ /* 0x000fca00078e020e */
[----:B------:R-:W3:Y:S01]  /*1390*/  LDG.E R19, desc[UR4][R20.64] ;  /* 0x0000000414137981 */ /* 0x000ee2000c1e1900 */
[----:B------:R-:W-:-:S05]  /*13a0*/  IMAD.WIDE R28, R9, 0x4, R20 ;  /* 0x00000004091c7825 */ /* 0x000fca00078e0214 */
[----:B------:R-:W4:Y:S01]  /*13b0*/  LDG.E R23, desc[UR4][R28.64] ;  /* 0x000000041c177981 */ /* 0x000f22000c1e1900 */
[----:B------:R-:W-:-:S06]  /*13c0*/  IMAD.WIDE R24, R9, 0x4, R28 ;  /* 0x0000000409187825 */ /* 0x000fcc00078e021c */
[----:B------:R-:W5:Y:S01]  /*13d0*/  LDG.E R25, desc[UR4][R24.64] ;  /* 0x0000000418197981 */ /* 0x000f62000c1e1900 */
[C---:B--2---:R-:W-:Y:S02]  /*13e0*/  IMAD R17, R27.reuse, R7, R6 ;  /* 0x000000071b117224 */ /* 0x044fe400078e0206 */
[----:B-1----:R-:W-:-:S04]  /*13f0*/  IMAD.WIDE R26, R27, 0x4, R12 ;  /* 0x000000041b1a7825 */ /* 0x002fc800078e020c */
[----:B0-----:R-:W-:Y:S01]  /*1400*/  IMAD.WIDE R14, R17, 0x4, R10 ;  /* 0x00000004110e7825 */ /* 0x001fe200078e020a */
[----:B------:R-:W2:Y:S03]  /*1410*/  LDG.E R0, desc[UR4][R26.64] ;  /* 0x000000041a007981 */ /* 0x000ea6000c1e1900 */
[C---:B---3--:R-:W-:Y:S02]  /*1420*/  IMAD.WIDE R16, R19.reuse, 0x4, R12 ;  /* 0x0000000413107825 */ /* 0x048fe400078e020c */
[----:B------:R-:W3:Y:S02]  /*1430*/  LDG.E R15, desc[UR4][R14.64] ;  /* 0x000000040e0f7981 */ /* 0x000ee4000c1e1900 */
[----:B------:R-:W-:Y:S02]  /*1440*/  IMAD R19, R19, R7, R6 ;  /* 0x0000000713137224 */ /* 0x000fe400078e0206 */
[----:B------:R-:W3:Y:S01]  /*1450*/  LDG.E R16, desc[UR4][R16.64] ;  /* 0x0000000410107981 */ /* 0x000ee2000c1e1900 */
[----:B----4-:R-:W-:-:S04]  /*1460*/  IMAD.WIDE R20, R23, 0x4, R12 ;  /* 0x0000000417147825 */ /* 0x010fc800078e020c */
[----:B------:R-:W-:Y:S02]  /*1470*/  IMAD.WIDE R18, R19, 0x4, R10 ;  /* 0x0000000413127825 */ /* 0x000fe400078e020a */
[----:B------:R-:W4:Y:S02]  /*1480*/  LDG.E R20, desc[UR4][R20.64] ;  /* 0x0000000414147981 */ /* 0x000f24000c1e1900 */
[----:B------:R-:W-:Y:S02]  /*1490*/  IMAD R23, R23, R7, R6 ;  /* 0x0000000717177224 */ /* 0x000fe400078e0206 */
[----:B------:R-:W4:Y:S01]  /*14a0*/  LDG.E R19, desc[UR4][R18.64] ;  /* 0x0000000412137981 */ /* 0x000f22000c1e1900 */
[----:B-----5:R-:W-:-:S04]  /*14b0*/  IMAD.WIDE R12, R25, 0x4, R12 ;  /* 0x00000004190c7825 */ /* 0x020fc800078e020c */
[----:B------:R-:W-:Y:S02]  /*14c0*/  IMAD.WIDE R22, R23, 0x4, R10 ;  /* 0x0000000417167825 */ /* 0x000fe400078e020a */
[----:B------:R-:W5:Y:S02]  /*14d0*/  LDG.E R12, desc[UR4][R12.64] ;  /* 0x000000040c0c7981 */ /* 0x000f64000c1e1900 */
[----:B------:R-:W-:Y:S02]  /*14e0*/  IMAD R25, R25, R7, R6 ;  /* 0x0000000719197224 */ /* 0x000fe400078e0206 */
[----:B------:R-:W5:Y:S02]  /*14f0*/  LDG.E R23, desc[UR4][R22.64] ;  /* 0x0000000416177981 */ /* 0x000f64000c1e1900 */
[----:B------:R-:W-:-:S06]  /*1500*/  IMAD.WIDE R10, R25, 0x4, R10 ;  /* 0x00000004190a7825 */ /* 0x000fcc00078e020a */
[----:B------:R-:W5:Y:S01]  /*1510*/  LDG.E R11, desc[UR4][R10.64] ;  /* 0x000000040a0b7981 */ /* 0x000f62000c1e1900 */
[----:B------:R-:W-:-:S04]  /*1520*/  LEA R8, R9, R8, 0x2 ;  /* 0x0000000809087211 */ /* 0x000fc800078e10ff */
[----:B------:R-:W-:Y:S02]  /*1530*/  ISETP.GE.AND P0, PT, R8, R5, PT ;  /* 0x000000050800720c */ /* 0x000fe40003f06270 */
[----:B------:R-:W-:Y:S02]  /*1540*/  LEA R4, R9, R4, 0x2 ;  /* 0x0000000409047211 */ /* 0x000fe400078e10ff */
[----:B--2---:R-:W-:-:S05]  /*1550*/  I2FP.F32.S32 R0, R0 ;  /* 0x0000000000007245 */ /* 0x004fca0000201400 */
[----:B---3--:R-:W-:Y:S01]  /*1560*/  FFMA R15, R0, R15, RZ ;  /* 0x0000000f000f7223 */ /* 0x008fe200000000ff */
[----:B------:R-:W-:-:S03]  /*1570*/  I2FP.F32.S32 R0, R16 ;  /* 0x0000001000007245 */ /* 0x000fc60000201400 */
[----:B------:R-:W-:Y:S02]  /*1580*/  FADD R15, R15, R2 ;  /* 0x000000020f0f7221 */ /* 0x000fe40000000000 */
[----:B----4-:R-:W-:Y:S01]  /*1590*/  FFMA R2, R0, R19, RZ ;  /* 0x0000001300027223 */ /* 0x010fe200000000ff */
[----:B------:R-:W-:-:S03]  /*15a0*/  I2FP.F32.S32 R0, R20 ;  /* 0x0000001400007245 */ /* 0x000fc60000201400 */
[----:B------:R-:W-:Y:S02]  /*15b0*/  FADD R2, R15, R2 ;  /* 0x000000020f027221 */ /* 0x000fe40000000000 */
[----:B-----5:R-:W-:Y:S01]  /*15c0*/  FFMA R23, R0, R23, RZ ;  /* 0x0000001700177223 */ /* 0x020fe200000000ff */
[----:B------:R-:W-:-:S03]  /*15d0*/  I2FP.F32.S32 R0, R12 ;  /* 0x0000000c00007245 */ /* 0x000fc60000201400 */
[----:B------:R-:W-:Y:S02]  /*15e0*/  FADD R2, R2, R23 ;  /* 0x0000001702027221 */ /* 0x000fe40000000000 */
[----:B------:R-:W-:-:S04]  /*15f0*/  FFMA R11, R0, R11, RZ ;  /* 0x0000000b000b7223 */ /* 0x000fc800000000ff */
[----:B------:R-:W-:Y:S01]  /*1600*/  FADD R2, R2, R11 ;  /* 0x0000000b02027221 */ /* 0x000fe20000000000 */
[----:B------:R-:W-:Y:S06]  /*1610*/  @!P0 BRA `(.L_x_56) ;  /* 0xfffffffc00448947 */ /* 0x000fec000383ffff */
.L_x_52:
[----:B------:R-:W-:Y:S05]  /*1620*/  BSYNC.RECONVERGENT B0 ;  /* 0x0000000000007941 */ /* 0x000fea0003800200 */
.L_x_51:
[----:B------:R-:W0:Y:S01]  /*1630*/  LDC.64 R4, c[0x0][0x380] ;  /* 0x0000e000ff047b82 */ /* 0x000e220000000a00 */
[----:B------:R-:W-:-:S04]  /*1640*/  IMAD R3, R3, R7, R6 ;  /* 0x0000000703037224 */ /* 0x000fc800078e0206 */
[----:B0-----:R-:W-:-:S07]  /*1650*/  IMAD.WIDE R4, R3, 0x4, R4 ;  /* 0x0000000403047825 */ /* 0x001fce00078e0204 */
.L_x_57:
[----:B------:R-:W-:Y:S05]  /*1660*/  YIELD ;  /* 0x0000000000007946 */ /* 0x000fea0003800000 */
[----:B------:R-:W2:Y:S02]  /*1670*/  ATOMG.E.EXCH.STRONG.GPU PT, R3, desc[UR4][R4.64], RZ ;  /* 0x800000ff040379a8 */ /* 0x000ea4000c1ef104 */
[----:B--2---:R-:W-:-:S05]  /*1680*/  FADD R3, R3, R2 ;  /* 0x0000000203037221 */ /* 0x004fca0000000000 */
[----:B------:R-:W2:Y:S02]  /*1690*/  ATOMG.E.EXCH.STRONG.GPU PT, R2, desc[UR4][R4.64], R3 ;  /* 0x80000003040279a8 */ /* 0x000ea4000c1ef104 */
[----:B--2---:R-:W-:-:S13]  /*16a0*/  FSETP.NEU.AND P0, PT, R2, RZ, PT ;  /* 0x000000ff0200720b */ /* 0x004fda0003f0d000 */
[----:B------:R-:W-:Y:S05]  /*16b0*/  @P0 BRA `(.L_x_57) ;  /* 0xfffffffc00e80947 */ /* 0x000fea000383ffff */
[----:B------:R-:W-:Y:S05]  /*16c0*/  EXIT ;  /* 0x000000000000794d */ /* 0x000fea0003800000 */
.L_x_58:
        /* <DEDUP_REMOVED lines=11> */
.L_x_60:


//--------------------- .nv.shared.reserved.0     --------------------------
	.section	.nv.shared.reserved.0,"aw",@nobits
	.weak		__nv_reservedSMEM_offset_0_alias
	.size		__nv_reservedSMEM_offset_0_alias, 0, 64
	.other		__nv_reservedSMEM_offset_0_alias,@"STO_CUDA_RESERVED_SHARED STV_DEFAULT"
__nv_reservedSMEM_offset_0_alias:
	.zero		0
	.zero		64


//--------------------- .nv.constant0._Z18spmm_merge_path_64PfS_PiS0_S0_S0_S0_S0_S0_S0_S0_iiiiii --------------------------
	.section	.nv.constant0._Z18spmm_merge_path_64PfS_PiS0_S0_S0_S0_S0_S0_S0_S0_iiiiii,"a",@progbits
	.sectionflags	@""
	.align	4
.nv.constant0._Z18spmm_merge_path_64PfS_PiS0_S0_S0_S0_S0_S0_S0_S0_iiiiii:
	.zero		1008


//--------------------- .nv.constant0._Z15spmm_merge_pathPfS_PiS0_S0_S0_S0_S0_S0_S0_S0_iiiiii --------------------------
	.section	.nv.constant0._Z15spmm_merge_pathPfS_PiS0_S0_S0_S0_S0_S0_S0_S0_iiiiii,"a",@progbits
	.sectionflags	@""
	.align	4
.nv.constant0._Z15spmm_merge_pathPfS_PiS0_S0_S0_S0_S0_S0_S0_S0_iiiiii:
	.zero		1008


//--------------------- SYMBOLS --------------------------

	.type		.nv.reservedSmem.offset0,@object
	.size		.nv.reservedSmem.offset0,0x4
